//
// Generated by NVIDIA NVVM Compiler
//
// Compiler Build ID: CL-36424714
// Cuda compilation tools, release 13.0, V13.0.88
// Based on NVVM 20.0.0
//

.version 9.0
.target sm_100
.address_size 64

	// .globl	_Z7computefiiffffiffffffffffffPffff
.extern .func  (.param .b32 func_retval0) vprintf
(
	.param .b64 vprintf_param_0,
	.param .b64 vprintf_param_1
)
;
.global .align 1 .b8 $str[7] = {37, 46, 49, 55, 103, 10};

.visible .entry _Z7computefiiffffiffffffffffffPffff(
	.param .f32 _Z7computefiiffffiffffffffffffPffff_param_0,
	.param .u32 _Z7computefiiffffiffffffffffffPffff_param_1,
	.param .u32 _Z7computefiiffffiffffffffffffPffff_param_2,
	.param .f32 _Z7computefiiffffiffffffffffffPffff_param_3,
	.param .f32 _Z7computefiiffffiffffffffffffPffff_param_4,
	.param .f32 _Z7computefiiffffiffffffffffffPffff_param_5,
	.param .f32 _Z7computefiiffffiffffffffffffPffff_param_6,
	.param .u32 _Z7computefiiffffiffffffffffffPffff_param_7,
	.param .f32 _Z7computefiiffffiffffffffffffPffff_param_8,
	.param .f32 _Z7computefiiffffiffffffffffffPffff_param_9,
	.param .f32 _Z7computefiiffffiffffffffffffPffff_param_10,
	.param .f32 _Z7computefiiffffiffffffffffffPffff_param_11,
	.param .f32 _Z7computefiiffffiffffffffffffPffff_param_12,
	.param .f32 _Z7computefiiffffiffffffffffffPffff_param_13,
	.param .f32 _Z7computefiiffffiffffffffffffPffff_param_14,
	.param .f32 _Z7computefiiffffiffffffffffffPffff_param_15,
	.param .f32 _Z7computefiiffffiffffffffffffPffff_param_16,
	.param .f32 _Z7computefiiffffiffffffffffffPffff_param_17,
	.param .f32 _Z7computefiiffffiffffffffffffPffff_param_18,
	.param .f32 _Z7computefiiffffiffffffffffffPffff_param_19,
	.param .u64 .ptr .align 1 _Z7computefiiffffiffffffffffffPffff_param_20,
	.param .f32 _Z7computefiiffffiffffffffffffPffff_param_21,
	.param .f32 _Z7computefiiffffiffffffffffffPffff_param_22,
	.param .f32 _Z7computefiiffffiffffffffffffPffff_param_23
)
{
	.local .align 8 .b8 	__local_depot0[8];
	.reg .b64 	%SP;
	.reg .b64 	%SPL;
	.reg .pred 	%p<84>;
	.reg .b32 	%r<121>;
	.reg .b32 	%f<619>;
	.reg .b64 	%rd<25>;
	.reg .b64 	%fd<2>;

	mov.u64 	%SPL, __local_depot0;
	cvta.local.u64 	%SP, %SPL;
	ld.param.f32 	%f618, [_Z7computefiiffffiffffffffffffPffff_param_0];
	ld.param.u32 	%r45, [_Z7computefiiffffiffffffffffffPffff_param_1];
	ld.param.u32 	%r46, [_Z7computefiiffffiffffffffffffPffff_param_2];
	ld.param.f32 	%f76, [_Z7computefiiffffiffffffffffffPffff_param_3];
	ld.param.f32 	%f77, [_Z7computefiiffffiffffffffffffPffff_param_4];
	ld.param.u32 	%r47, [_Z7computefiiffffiffffffffffffPffff_param_7];
	ld.param.f32 	%f80, [_Z7computefiiffffiffffffffffffPffff_param_8];
	ld.param.f32 	%f81, [_Z7computefiiffffiffffffffffffPffff_param_9];
	ld.param.f32 	%f82, [_Z7computefiiffffiffffffffffffPffff_param_10];
	ld.param.f32 	%f84, [_Z7computefiiffffiffffffffffffPffff_param_12];
	ld.param.f32 	%f87, [_Z7computefiiffffiffffffffffffPffff_param_15];
	ld.param.f32 	%f88, [_Z7computefiiffffiffffffffffffPffff_param_16];
	ld.param.f32 	%f89, [_Z7computefiiffffiffffffffffffPffff_param_17];
	ld.param.f32 	%f90, [_Z7computefiiffffiffffffffffffPffff_param_18];
	ld.param.f32 	%f91, [_Z7computefiiffffiffffffffffffPffff_param_19];
	ld.param.u64 	%rd5, [_Z7computefiiffffiffffffffffffPffff_param_20];
	ld.param.f32 	%f92, [_Z7computefiiffffiffffffffffffPffff_param_21];
	ld.param.f32 	%f93, [_Z7computefiiffffiffffffffffffPffff_param_22];
	ld.param.f32 	%f94, [_Z7computefiiffffiffffffffffffPffff_param_23];
	cvta.to.global.u64 	%rd1, %rd5;
	setp.lt.s32 	%p1, %r45, 1;
	@%p1 bra 	$L__BB0_67;
	ld.param.f32 	%f583, [_Z7computefiiffffiffffffffffffPffff_param_14];
	ld.param.f32 	%f582, [_Z7computefiiffffiffffffffffffPffff_param_13];
	ld.param.f32 	%f581, [_Z7computefiiffffiffffffffffffPffff_param_11];
	ld.param.f32 	%f580, [_Z7computefiiffffiffffffffffffPffff_param_6];
	ld.param.f32 	%f579, [_Z7computefiiffffiffffffffffffPffff_param_5];
	setp.lt.s32 	%p2, %r46, 1;
	mul.f32 	%f95, %f77, 0f800002D1;
	div.rn.f32 	%f96, %f579, 0f80000000;
	add.f32 	%f97, %f580, 0f7F800000;
	div.rn.f32 	%f98, %f96, %f97;
	setp.lt.f32 	%p3, %f98, 0f00800000;
	mul.f32 	%f99, %f98, 0f4B000000;
	selp.f32 	%f100, %f99, %f98, %p3;
	selp.f32 	%f101, 0fC1B80000, 0f00000000, %p3;
	mov.b32 	%r48, %f100;
	add.s32 	%r49, %r48, -1059760811;
	and.b32  	%r50, %r49, -8388608;
	sub.s32 	%r51, %r48, %r50;
	mov.b32 	%f102, %r51;
	cvt.rn.f32.s32 	%f103, %r50;
	fma.rn.f32 	%f104, %f103, 0f34000000, %f101;
	add.f32 	%f105, %f102, 0fBF800000;
	fma.rn.f32 	%f106, %f105, 0fBE055027, 0f3E1039F6;
	fma.rn.f32 	%f107, %f106, %f105, 0fBDF8CDCC;
	fma.rn.f32 	%f108, %f107, %f105, 0f3E0F2955;
	fma.rn.f32 	%f109, %f108, %f105, 0fBE2AD8B9;
	fma.rn.f32 	%f110, %f109, %f105, 0f3E4CED0B;
	fma.rn.f32 	%f111, %f110, %f105, 0fBE7FFF22;
	fma.rn.f32 	%f112, %f111, %f105, 0f3EAAAA78;
	fma.rn.f32 	%f113, %f112, %f105, 0fBF000000;
	mul.f32 	%f114, %f105, %f113;
	fma.rn.f32 	%f115, %f114, %f105, %f105;
	fma.rn.f32 	%f116, %f104, 0f3F317218, %f115;
	setp.gt.u32 	%p4, %r48, 2139095039;
	fma.rn.f32 	%f117, %f100, 0f7F800000, 0f7F800000;
	selp.f32 	%f118, %f117, %f116, %p4;
	setp.eq.f32 	%p5, %f100, 0f00000000;
	mul.f32 	%f119, %f118, 0f3EDE5BD9;
	mul.f32 	%f120, %f119, 0f8569D679;
	selp.f32 	%f121, 0f7F800000, %f120, %p5;
	mov.f32 	%f122, 0f40800000;
	mul.rn.f32 	%f123, %f121, %f122;
	mov.f32 	%f124, 0f3F800000;
	mul.rn.f32 	%f125, %f123, %f124;
	mul.rn.f32 	%f126, %f125, %f124;
	mul.rn.f32 	%f127, %f126, %f124;
	div.rn.f32 	%f128, %f95, %f127;
	add.f32 	%f1, %f76, %f128;
	div.rn.f32 	%f129, %f80, 0f80000000;
	add.f32 	%f2, %f129, 0f12D12990;
	div.rn.f32 	%f130, %f82, %f581;
	setp.lt.f32 	%p6, %f130, 0f00800000;
	mul.f32 	%f131, %f130, 0f4B000000;
	selp.f32 	%f132, %f131, %f130, %p6;
	selp.f32 	%f133, 0fC1B80000, 0f00000000, %p6;
	mov.b32 	%r52, %f132;
	add.s32 	%r53, %r52, -1059760811;
	and.b32  	%r54, %r53, -8388608;
	sub.s32 	%r55, %r52, %r54;
	mov.b32 	%f134, %r55;
	cvt.rn.f32.s32 	%f135, %r54;
	fma.rn.f32 	%f136, %f135, 0f34000000, %f133;
	add.f32 	%f137, %f134, 0fBF800000;
	fma.rn.f32 	%f138, %f137, 0fBE055027, 0f3E1039F6;
	fma.rn.f32 	%f139, %f138, %f137, 0fBDF8CDCC;
	fma.rn.f32 	%f140, %f139, %f137, 0f3E0F2955;
	fma.rn.f32 	%f141, %f140, %f137, 0fBE2AD8B9;
	fma.rn.f32 	%f142, %f141, %f137, 0f3E4CED0B;
	fma.rn.f32 	%f143, %f142, %f137, 0fBE7FFF22;
	fma.rn.f32 	%f144, %f143, %f137, 0f3EAAAA78;
	fma.rn.f32 	%f145, %f144, %f137, 0fBF000000;
	mul.f32 	%f146, %f137, %f145;
	fma.rn.f32 	%f147, %f146, %f137, %f137;
	fma.rn.f32 	%f148, %f136, 0f3F317218, %f147;
	setp.gt.u32 	%p7, %r52, 2139095039;
	fma.rn.f32 	%f149, %f132, 0f7F800000, 0f7F800000;
	selp.f32 	%f150, %f149, %f148, %p7;
	setp.eq.f32 	%p8, %f132, 0f00000000;
	mov.f32 	%f151, 0fF822F61F;
	div.rn.f32 	%f152, %f151, %f150;
	mul.f32 	%f153, %f152, 0f79FFA7D8;
	fma.rn.f32 	%f154, %f153, 0f780B61C2, 0f83FFB487;
	selp.f32 	%f155, 0f83FFB487, %f154, %p8;
	fma.rn.f32 	%f156, %f155, 0f3BBB989D, 0f3F000000;
	cvt.sat.f32.f32 	%f157, %f156;
	mov.f32 	%f158, 0f4B400001;
	mov.f32 	%f159, 0f437C0000;
	fma.rm.f32 	%f160, %f157, %f159, %f158;
	add.f32 	%f161, %f160, 0fCB40007F;
	neg.f32 	%f162, %f161;
	fma.rn.f32 	%f163, %f155, 0f3FB8AA3B, %f162;
	fma.rn.f32 	%f3, %f155, 0f32A57060, %f163;
	mov.b32 	%r56, %f160;
	shl.b32 	%r57, %r56, 23;
	mov.b32 	%f4, %r57;
	mov.f32 	%f164, 0f4268EC4F;
	div.rn.f32 	%f165, %f164, %f583;
	add.f32 	%f166, %f165, 0f00000000;
	add.f32 	%f167, %f166, 0f97C8FAC5;
	setp.lt.f32 	%p9, %f167, 0f00800000;
	mul.f32 	%f168, %f167, 0f4B000000;
	selp.f32 	%f169, %f168, %f167, %p9;
	selp.f32 	%f170, 0fC1B80000, 0f00000000, %p9;
	mov.b32 	%r58, %f169;
	add.s32 	%r59, %r58, -1059760811;
	and.b32  	%r60, %r59, -8388608;
	sub.s32 	%r61, %r58, %r60;
	mov.b32 	%f171, %r61;
	cvt.rn.f32.s32 	%f172, %r60;
	fma.rn.f32 	%f173, %f172, 0f34000000, %f170;
	add.f32 	%f174, %f171, 0fBF800000;
	fma.rn.f32 	%f175, %f174, 0fBE055027, 0f3E1039F6;
	fma.rn.f32 	%f176, %f175, %f174, 0fBDF8CDCC;
	fma.rn.f32 	%f177, %f176, %f174, 0f3E0F2955;
	fma.rn.f32 	%f178, %f177, %f174, 0fBE2AD8B9;
	fma.rn.f32 	%f179, %f178, %f174, 0f3E4CED0B;
	fma.rn.f32 	%f180, %f179, %f174, 0fBE7FFF22;
	fma.rn.f32 	%f181, %f180, %f174, 0f3EAAAA78;
	fma.rn.f32 	%f182, %f181, %f174, 0fBF000000;
	mul.f32 	%f183, %f174, %f182;
	fma.rn.f32 	%f184, %f183, %f174, %f174;
	fma.rn.f32 	%f185, %f173, 0f3F317218, %f184;
	setp.gt.u32 	%p10, %r58, 2139095039;
	fma.rn.f32 	%f186, %f169, 0f7F800000, 0f7F800000;
	selp.f32 	%f187, %f186, %f185, %p10;
	setp.eq.f32 	%p11, %f169, 0f00000000;
	selp.f32 	%f188, 0fFF800000, %f187, %p11;
	sub.f32 	%f189, %f582, %f188;
	mul.f32 	%f5, %f84, %f189;
	mul.f32 	%f190, %f88, 0f80000000;
	fma.rn.f32 	%f6, %f190, 0f0DBE0A86, %f87;
	add.f32 	%f191, %f91, 0f8000000B;
	mov.f32 	%f192, 0f00001D6C;
	sub.f32 	%f7, %f192, %f191;
	mul.f32 	%f193, %f7, 0f3F000000;
	cvt.rzi.f32.f32 	%f194, %f193;
	add.f32 	%f195, %f194, %f194;
	sub.f32 	%f196, %f7, %f195;
	abs.f32 	%f197, %f196;
	setp.neu.f32 	%p12, %f197, 0f3F800000;
	mov.f32 	%f198, 0f32CC3442;
	mov.f32 	%f199, 0f3F14B585;
	mul.rn.f32 	%f200, %f199, %f198;
	mov.f32 	%f201, 0f3DD66EAF;
	mov.f32 	%f202, 0f3DFA2928;
	mul.rn.f32 	%f203, %f202, %f201;
	fma.rn.f32 	%f204, %f200, 0f3FB8AA3B, 0f35E89601;
	fma.rn.f32 	%f205, 0fBEA5AC22, 0f32A55E34, %f204;
	mul.f32 	%f206, %f203, 0f40400000;
	fma.rn.f32 	%f207, %f206, %f200, %f205;
	fma.rn.f32 	%f208, %f203, 0fBEA5AC22, %f207;
	mov.f32 	%f209, 0f427E21F8;
	add.rn.f32 	%f210, %f209, %f208;
	mov.f32 	%f211, 0fC27E21F8;
	add.rn.f32 	%f212, %f210, %f211;
	neg.f32 	%f213, %f212;
	add.rn.f32 	%f214, %f208, %f213;
	mul.rn.f32 	%f215, %f210, %f7;
	neg.f32 	%f216, %f215;
	fma.rn.f32 	%f217, %f210, %f7, %f216;
	fma.rn.f32 	%f218, %f214, %f7, %f217;
	cvt.rni.f32.f32 	%f219, %f215;
	sub.f32 	%f220, %f215, %f219;
	add.f32 	%f221, %f220, %f218;
	fma.rn.f32 	%f222, %f221, 0f391FCB8E, 0f3AAF85ED;
	fma.rn.f32 	%f223, %f222, %f221, 0f3C1D9856;
	fma.rn.f32 	%f224, %f223, %f221, 0f3D6357BB;
	fma.rn.f32 	%f225, %f224, %f221, 0f3E75FDEC;
	fma.rn.f32 	%f226, %f225, %f221, 0f3F317218;
	fma.rn.f32 	%f227, %f226, %f221, 0f3F800000;
	cvt.rzi.s32.f32 	%r62, %f219;
	setp.gt.f32 	%p13, %f219, 0f00000000;
	selp.b32 	%r63, 0, -2097152000, %p13;
	add.s32 	%r64, %r63, 2130706432;
	mov.b32 	%f228, %r64;
	mul.f32 	%f229, %f227, %f228;
	shl.b32 	%r65, %r62, 23;
	sub.s32 	%r66, %r65, %r63;
	mov.b32 	%f230, %r66;
	mul.f32 	%f231, %f229, %f230;
	abs.f32 	%f232, %f215;
	setp.gt.f32 	%p14, %f232, 0f43180000;
	setp.lt.f32 	%p15, %f215, 0f00000000;
	selp.f32 	%f233, 0f00000000, 0f7F800000, %p15;
	selp.f32 	%f234, %f233, %f231, %p14;
	abs.f32 	%f8, %f7;
	neg.f32 	%f235, %f234;
	selp.f32 	%f236, %f234, %f235, %p12;
	cvt.rmi.f32.f32 	%f237, %f7;
	setp.neu.f32 	%p16, %f7, %f237;
	selp.f32 	%f9, 0f7FFFFFFF, %f236, %p16;
	mov.f32 	%f238, 0fDF38B311;
	add.rn.f32 	%f10, %f238, %f7;
	div.rn.f32 	%f11, %f93, %f94;
	@%p2 bra 	$L__BB0_67;
	setp.lt.s32 	%p17, %r47, 1;
	@%p17 bra 	$L__BB0_36;
	setp.neu.f32 	%p52, %f7, 0f00000000;
	@%p52 bra 	$L__BB0_20;
	and.b32  	%r1, %r47, 7;
	and.b32  	%r2, %r47, 3;
	add.f32 	%f506, %f90, 0f3F800000;
	div.rn.f32 	%f507, %f89, %f506;
	add.f32 	%f12, %f507, 0f8000000E;
	and.b32  	%r3, %r47, 2147483640;
	and.b32  	%r4, %r47, 1;
	neg.s32 	%r5, %r3;
	mov.b32 	%r105, 0;
	add.s64 	%rd2, %rd1, 16;
$L__BB0_5:
	mov.b32 	%r106, 0;
$L__BB0_6:
	setp.leu.f32 	%p69, %f618, %f1;
	@%p69 bra 	$L__BB0_18;
	setp.lt.u32 	%p70, %r47, 8;
	sqrt.rn.f32 	%f509, %f2;
	add.f32 	%f510, %f618, %f509;
	ex2.approx.ftz.f32 	%f511, %f3;
	fma.rn.f32 	%f512, %f511, %f4, %f81;
	abs.f32 	%f513, %f512;
	mov.f32 	%f514, 0f3FB8AA3B;
	mul.rn.f32 	%f515, %f513, %f514;
	cvt.rzi.f32.f32 	%f516, %f515;
	abs.f32 	%f517, %f516;
	setp.gt.f32 	%p71, %f517, 0f42FC0000;
	mov.f32 	%f518, 0f42FC0000;
	copysign.f32 	%f519, %f516, %f518;
	selp.f32 	%f520, %f519, %f516, %p71;
	fma.rn.f32 	%f521, %f520, 0fBF317218, %f513;
	fma.rn.f32 	%f522, %f520, 0f3102E308, %f521;
	mul.f32 	%f523, %f522, 0f3FB8AA3B;
	add.f32 	%f524, %f520, 0f4B40007D;
	mov.b32 	%r96, %f524;
	shl.b32 	%r97, %r96, 23;
	mov.b32 	%f525, %r97;
	ex2.approx.ftz.f32 	%f526, %f523;
	mul.f32 	%f527, %f526, %f525;
	mov.f32 	%f528, 0fBE000000;
	div.approx.ftz.f32 	%f529, %f528, %f527;
	fma.rn.f32 	%f530, %f527, 0f40000000, %f529;
	mul.f32 	%f531, %f512, %f512;
	fma.rn.f32 	%f532, %f531, 0f363D0ADA, 0f394FFF49;
	fma.rn.f32 	%f533, %f532, %f531, 0f3C08889A;
	fma.rn.f32 	%f534, %f533, %f531, 0f3E2AAAAB;
	mul.f32 	%f535, %f531, %f534;
	fma.rn.f32 	%f536, %f535, %f512, %f512;
	setp.ge.f32 	%p72, %f513, 0f3F800000;
	copysign.f32 	%f537, %f512, %f530;
	selp.f32 	%f538, %f537, %f536, %p72;
	add.f32 	%f539, %f510, %f538;
	setp.gt.f32 	%p73, %f539, %f5;
	add.f32 	%f540, %f6, %f539;
	add.f32 	%f541, %f540, %f12;
	selp.f32 	%f618, %f541, %f539, %p73;
	sqrt.rn.f32 	%f542, %f11;
	cvt.rmi.f32.f32 	%f543, %f542;
	sqrt.rn.f32 	%f544, %f543;
	cvt.rpi.f32.f32 	%f545, %f544;
	div.rn.f32 	%f546, %f92, %f545;
	abs.f32 	%f547, %f546;
	setp.gt.f32 	%p74, %f547, 0f3F800000;
	rcp.approx.ftz.f32 	%f548, %f547;
	selp.f32 	%f549, %f548, %f547, %p74;
	mul.f32 	%f550, %f549, %f549;
	fma.rn.f32 	%f551, %f550, 0f3B2090AA, 0fBC6BE14F;
	fma.rn.f32 	%f552, %f551, %f550, 0f3D23397E;
	fma.rn.f32 	%f553, %f552, %f550, 0fBD948A7A;
	fma.rn.f32 	%f554, %f553, %f550, 0f3DD76B21;
	fma.rn.f32 	%f555, %f554, %f550, 0fBE111E88;
	fma.rn.f32 	%f556, %f555, %f550, 0f3E4CAF60;
	fma.rn.f32 	%f557, %f556, %f550, 0fBEAAAA27;
	mul.f32 	%f558, %f550, %f557;
	fma.rn.f32 	%f559, %f558, %f549, %f549;
	neg.f32 	%f560, %f559;
	fma.rn.f32 	%f561, 0f3F6EE581, 0f3FD774EB, %f560;
	selp.f32 	%f562, %f561, %f559, %p74;
	setp.num.f32 	%p75, %f547, %f547;
	copysign.f32 	%f563, %f546, %f562;
	selp.f32 	%f564, %f563, %f562, %p75;
	mov.f32 	%f565, 0fF9BE289B;
	sub.f32 	%f16, %f565, %f564;
	mov.b32 	%r109, 0;
	@%p70 bra 	$L__BB0_10;
	mov.u64 	%rd24, %rd2;
	mov.u32 	%r107, %r5;
$L__BB0_9:
	.pragma "nounroll";
	mov.b32 	%r98, -104978277;
	st.global.u32 	[%rd24+-16], %r98;
	add.f32 	%f566, %f618, %f16;
	st.global.u32 	[%rd24+-12], %r98;
	add.f32 	%f567, %f566, %f16;
	st.global.u32 	[%rd24+-8], %r98;
	add.f32 	%f568, %f567, %f16;
	st.global.u32 	[%rd24+-4], %r98;
	add.f32 	%f569, %f568, %f16;
	st.global.u32 	[%rd24], %r98;
	add.f32 	%f570, %f569, %f16;
	st.global.u32 	[%rd24+4], %r98;
	add.f32 	%f571, %f570, %f16;
	st.global.u32 	[%rd24+8], %r98;
	add.f32 	%f572, %f571, %f16;
	st.global.u32 	[%rd24+12], %r98;
	add.f32 	%f618, %f572, %f16;
	add.s32 	%r107, %r107, 8;
	add.s64 	%rd24, %rd24, 32;
	setp.eq.s32 	%p76, %r107, 0;
	mov.u32 	%r109, %r3;
	@%p76 bra 	$L__BB0_10;
	bra.uni 	$L__BB0_9;
$L__BB0_10:
	setp.eq.s32 	%p77, %r1, 0;
	@%p77 bra 	$L__BB0_18;
	add.s32 	%r99, %r1, -1;
	setp.lt.u32 	%p78, %r99, 3;
	@%p78 bra 	$L__BB0_13;
	mul.wide.u32 	%rd14, %r109, 4;
	add.s64 	%rd15, %rd1, %rd14;
	mov.b32 	%r100, -104978277;
	st.global.u32 	[%rd15], %r100;
	add.f32 	%f574, %f618, %f16;
	st.global.u32 	[%rd15+4], %r100;
	add.f32 	%f575, %f574, %f16;
	st.global.u32 	[%rd15+8], %r100;
	add.f32 	%f576, %f575, %f16;
	st.global.u32 	[%rd15+12], %r100;
	add.f32 	%f618, %f576, %f16;
	add.s32 	%r109, %r109, 4;
$L__BB0_13:
	setp.eq.s32 	%p79, %r2, 0;
	@%p79 bra 	$L__BB0_18;
	setp.eq.s32 	%p80, %r2, 1;
	@%p80 bra 	$L__BB0_16;
	mul.wide.u32 	%rd16, %r109, 4;
	add.s64 	%rd17, %rd1, %rd16;
	mov.b32 	%r101, -104978277;
	st.global.u32 	[%rd17], %r101;
	add.f32 	%f578, %f618, %f16;
	st.global.u32 	[%rd17+4], %r101;
	add.f32 	%f618, %f578, %f16;
	add.s32 	%r109, %r109, 2;
$L__BB0_16:
	setp.eq.s32 	%p81, %r4, 0;
	@%p81 bra 	$L__BB0_18;
	mul.wide.u32 	%rd18, %r109, 4;
	add.s64 	%rd19, %rd1, %rd18;
	mov.b32 	%r102, -104978277;
	st.global.u32 	[%rd19], %r102;
	add.f32 	%f618, %f618, %f16;
$L__BB0_18:
	add.s32 	%r106, %r106, 1;
	setp.eq.s32 	%p82, %r106, %r46;
	@%p82 bra 	$L__BB0_19;
	bra.uni 	$L__BB0_6;
$L__BB0_19:
	add.s32 	%r105, %r105, 1;
	setp.eq.s32 	%p83, %r105, %r45;
	@%p83 bra 	$L__BB0_67;
	bra.uni 	$L__BB0_5;
$L__BB0_20:
	setp.nan.f32 	%p53, %f8, %f8;
	and.b32  	%r17, %r47, 7;
	add.s32 	%r18, %r17, -1;
	and.b32  	%r19, %r47, 3;
	selp.f32 	%f432, %f10, %f9, %p53;
	add.f32 	%f433, %f90, %f432;
	div.rn.f32 	%f434, %f89, %f433;
	add.f32 	%f29, %f434, 0f8000000E;
	and.b32  	%r20, %r47, 2147483640;
	and.b32  	%r21, %r47, 1;
	mov.b32 	%r111, 0;
$L__BB0_21:
	mov.b32 	%r112, 0;
$L__BB0_22:
	setp.leu.f32 	%p54, %f618, %f1;
	@%p54 bra 	$L__BB0_34;
	setp.lt.u32 	%p55, %r47, 8;
	sqrt.rn.f32 	%f436, %f2;
	add.f32 	%f437, %f618, %f436;
	ex2.approx.ftz.f32 	%f438, %f3;
	fma.rn.f32 	%f439, %f438, %f4, %f81;
	abs.f32 	%f440, %f439;
	mov.f32 	%f441, 0f3FB8AA3B;
	mul.rn.f32 	%f442, %f440, %f441;
	cvt.rzi.f32.f32 	%f443, %f442;
	abs.f32 	%f444, %f443;
	setp.gt.f32 	%p56, %f444, 0f42FC0000;
	mov.f32 	%f445, 0f42FC0000;
	copysign.f32 	%f446, %f443, %f445;
	selp.f32 	%f447, %f446, %f443, %p56;
	fma.rn.f32 	%f448, %f447, 0fBF317218, %f440;
	fma.rn.f32 	%f449, %f447, 0f3102E308, %f448;
	mul.f32 	%f450, %f449, 0f3FB8AA3B;
	add.f32 	%f451, %f447, 0f4B40007D;
	mov.b32 	%r86, %f451;
	shl.b32 	%r87, %r86, 23;
	mov.b32 	%f452, %r87;
	ex2.approx.ftz.f32 	%f453, %f450;
	mul.f32 	%f454, %f453, %f452;
	mov.f32 	%f455, 0fBE000000;
	div.approx.ftz.f32 	%f456, %f455, %f454;
	fma.rn.f32 	%f457, %f454, 0f40000000, %f456;
	mul.f32 	%f458, %f439, %f439;
	fma.rn.f32 	%f459, %f458, 0f363D0ADA, 0f394FFF49;
	fma.rn.f32 	%f460, %f459, %f458, 0f3C08889A;
	fma.rn.f32 	%f461, %f460, %f458, 0f3E2AAAAB;
	mul.f32 	%f462, %f458, %f461;
	fma.rn.f32 	%f463, %f462, %f439, %f439;
	setp.ge.f32 	%p57, %f440, 0f3F800000;
	copysign.f32 	%f464, %f439, %f457;
	selp.f32 	%f465, %f464, %f463, %p57;
	add.f32 	%f466, %f437, %f465;
	setp.gt.f32 	%p58, %f466, %f5;
	add.f32 	%f467, %f6, %f466;
	add.f32 	%f468, %f467, %f29;
	selp.f32 	%f618, %f468, %f466, %p58;
	sqrt.rn.f32 	%f469, %f11;
	cvt.rmi.f32.f32 	%f470, %f469;
	sqrt.rn.f32 	%f471, %f470;
	cvt.rpi.f32.f32 	%f472, %f471;
	div.rn.f32 	%f473, %f92, %f472;
	abs.f32 	%f474, %f473;
	setp.gt.f32 	%p59, %f474, 0f3F800000;
	rcp.approx.ftz.f32 	%f475, %f474;
	selp.f32 	%f476, %f475, %f474, %p59;
	mul.f32 	%f477, %f476, %f476;
	fma.rn.f32 	%f478, %f477, 0f3B2090AA, 0fBC6BE14F;
	fma.rn.f32 	%f479, %f478, %f477, 0f3D23397E;
	fma.rn.f32 	%f480, %f479, %f477, 0fBD948A7A;
	fma.rn.f32 	%f481, %f480, %f477, 0f3DD76B21;
	fma.rn.f32 	%f482, %f481, %f477, 0fBE111E88;
	fma.rn.f32 	%f483, %f482, %f477, 0f3E4CAF60;
	fma.rn.f32 	%f484, %f483, %f477, 0fBEAAAA27;
	mul.f32 	%f485, %f477, %f484;
	fma.rn.f32 	%f486, %f485, %f476, %f476;
	neg.f32 	%f487, %f486;
	fma.rn.f32 	%f488, 0f3F6EE581, 0f3FD774EB, %f487;
	selp.f32 	%f489, %f488, %f486, %p59;
	setp.num.f32 	%p60, %f474, %f474;
	copysign.f32 	%f490, %f473, %f489;
	selp.f32 	%f491, %f490, %f489, %p60;
	mov.f32 	%f492, 0fF9BE289B;
	sub.f32 	%f33, %f492, %f491;
	mov.b32 	%r115, 0;
	@%p55 bra 	$L__BB0_26;
	mov.b32 	%r113, 0;
$L__BB0_25:
	.pragma "nounroll";
	mul.wide.u32 	%rd6, %r113, 4;
	add.s64 	%rd7, %rd1, %rd6;
	mov.b32 	%r89, -104978277;
	st.global.u32 	[%rd7], %r89;
	add.f32 	%f493, %f618, %f33;
	st.global.u32 	[%rd7+4], %r89;
	add.f32 	%f494, %f493, %f33;
	st.global.u32 	[%rd7+8], %r89;
	add.f32 	%f495, %f494, %f33;
	st.global.u32 	[%rd7+12], %r89;
	add.f32 	%f496, %f495, %f33;
	st.global.u32 	[%rd7+16], %r89;
	add.f32 	%f497, %f496, %f33;
	st.global.u32 	[%rd7+20], %r89;
	add.f32 	%f498, %f497, %f33;
	st.global.u32 	[%rd7+24], %r89;
	add.f32 	%f499, %f498, %f33;
	st.global.u32 	[%rd7+28], %r89;
	add.f32 	%f618, %f499, %f33;
	add.s32 	%r113, %r113, 8;
	setp.eq.s32 	%p61, %r113, %r20;
	mov.u32 	%r115, %r20;
	@%p61 bra 	$L__BB0_26;
	bra.uni 	$L__BB0_25;
$L__BB0_26:
	setp.eq.s32 	%p62, %r17, 0;
	@%p62 bra 	$L__BB0_34;
	setp.lt.u32 	%p63, %r18, 3;
	@%p63 bra 	$L__BB0_29;
	mul.wide.u32 	%rd8, %r115, 4;
	add.s64 	%rd9, %rd1, %rd8;
	mov.b32 	%r90, -104978277;
	st.global.u32 	[%rd9], %r90;
	add.f32 	%f501, %f618, %f33;
	st.global.u32 	[%rd9+4], %r90;
	add.f32 	%f502, %f501, %f33;
	st.global.u32 	[%rd9+8], %r90;
	add.f32 	%f503, %f502, %f33;
	st.global.u32 	[%rd9+12], %r90;
	add.f32 	%f618, %f503, %f33;
	add.s32 	%r115, %r115, 4;
$L__BB0_29:
	setp.eq.s32 	%p64, %r19, 0;
	@%p64 bra 	$L__BB0_34;
	setp.eq.s32 	%p65, %r19, 1;
	@%p65 bra 	$L__BB0_32;
	mul.wide.u32 	%rd10, %r115, 4;
	add.s64 	%rd11, %rd1, %rd10;
	mov.b32 	%r91, -104978277;
	st.global.u32 	[%rd11], %r91;
	add.f32 	%f505, %f618, %f33;
	st.global.u32 	[%rd11+4], %r91;
	add.f32 	%f618, %f505, %f33;
	add.s32 	%r115, %r115, 2;
$L__BB0_32:
	setp.eq.s32 	%p66, %r21, 0;
	@%p66 bra 	$L__BB0_34;
	mul.wide.u32 	%rd12, %r115, 4;
	add.s64 	%rd13, %rd1, %rd12;
	mov.b32 	%r92, -104978277;
	st.global.u32 	[%rd13], %r92;
	add.f32 	%f618, %f618, %f33;
$L__BB0_34:
	add.s32 	%r112, %r112, 1;
	setp.eq.s32 	%p67, %r112, %r46;
	@%p67 bra 	$L__BB0_35;
	bra.uni 	$L__BB0_22;
$L__BB0_35:
	add.s32 	%r111, %r111, 1;
	setp.eq.s32 	%p68, %r111, %r45;
	@%p68 bra 	$L__BB0_67;
	bra.uni 	$L__BB0_21;
$L__BB0_36:
	setp.eq.f32 	%p18, %f7, 0f00000000;
	@%p18 bra 	$L__BB0_52;
	setp.nan.f32 	%p19, %f8, %f8;
	and.b32  	%r33, %r46, 1;
	and.b32  	%r34, %r46, 2147483646;
	selp.f32 	%f239, %f10, %f9, %p19;
	add.f32 	%f240, %f90, %f239;
	div.rn.f32 	%f241, %f89, %f240;
	add.f32 	%f46, %f241, 0f8000000E;
	mov.b32 	%r119, 0;
$L__BB0_38:
	setp.eq.s32 	%p20, %r46, 1;
	@%p20 bra 	$L__BB0_47;
	mov.b32 	%r120, 0;
$L__BB0_40:
	setp.leu.f32 	%p21, %f618, %f1;
	@%p21 bra 	$L__BB0_43;
	sqrt.rn.f32 	%f243, %f2;
	add.f32 	%f244, %f618, %f243;
	ex2.approx.ftz.f32 	%f245, %f3;
	fma.rn.f32 	%f246, %f245, %f4, %f81;
	abs.f32 	%f247, %f246;
	mov.f32 	%f248, 0f3FB8AA3B;
	mul.rn.f32 	%f249, %f247, %f248;
	cvt.rzi.f32.f32 	%f250, %f249;
	abs.f32 	%f251, %f250;
	setp.gt.f32 	%p22, %f251, 0f42FC0000;
	mov.f32 	%f252, 0f42FC0000;
	copysign.f32 	%f253, %f250, %f252;
	selp.f32 	%f254, %f253, %f250, %p22;
	fma.rn.f32 	%f255, %f254, 0fBF317218, %f247;
	fma.rn.f32 	%f256, %f254, 0f3102E308, %f255;
	mul.f32 	%f257, %f256, 0f3FB8AA3B;
	add.f32 	%f258, %f254, 0f4B40007D;
	mov.b32 	%r69, %f258;
	shl.b32 	%r70, %r69, 23;
	mov.b32 	%f259, %r70;
	ex2.approx.ftz.f32 	%f260, %f257;
	mul.f32 	%f261, %f260, %f259;
	mov.f32 	%f262, 0fBE000000;
	div.approx.ftz.f32 	%f263, %f262, %f261;
	fma.rn.f32 	%f264, %f261, 0f40000000, %f263;
	mul.f32 	%f265, %f246, %f246;
	fma.rn.f32 	%f266, %f265, 0f363D0ADA, 0f394FFF49;
	fma.rn.f32 	%f267, %f266, %f265, 0f3C08889A;
	fma.rn.f32 	%f268, %f267, %f265, 0f3E2AAAAB;
	mul.f32 	%f269, %f265, %f268;
	fma.rn.f32 	%f270, %f269, %f246, %f246;
	setp.ge.f32 	%p23, %f247, 0f3F800000;
	copysign.f32 	%f271, %f246, %f264;
	selp.f32 	%f272, %f271, %f270, %p23;
	add.f32 	%f618, %f244, %f272;
	setp.leu.f32 	%p24, %f618, %f5;
	@%p24 bra 	$L__BB0_43;
	add.f32 	%f273, %f6, %f618;
	add.f32 	%f618, %f273, %f46;
$L__BB0_43:
	setp.leu.f32 	%p25, %f618, %f1;
	@%p25 bra 	$L__BB0_46;
	sqrt.rn.f32 	%f274, %f2;
	add.f32 	%f275, %f618, %f274;
	ex2.approx.ftz.f32 	%f276, %f3;
	fma.rn.f32 	%f277, %f276, %f4, %f81;
	abs.f32 	%f278, %f277;
	mov.f32 	%f279, 0f3FB8AA3B;
	mul.rn.f32 	%f280, %f278, %f279;
	cvt.rzi.f32.f32 	%f281, %f280;
	abs.f32 	%f282, %f281;
	setp.gt.f32 	%p26, %f282, 0f42FC0000;
	mov.f32 	%f283, 0f42FC0000;
	copysign.f32 	%f284, %f281, %f283;
	selp.f32 	%f285, %f284, %f281, %p26;
	fma.rn.f32 	%f286, %f285, 0fBF317218, %f278;
	fma.rn.f32 	%f287, %f285, 0f3102E308, %f286;
	mul.f32 	%f288, %f287, 0f3FB8AA3B;
	add.f32 	%f289, %f285, 0f4B40007D;
	mov.b32 	%r71, %f289;
	shl.b32 	%r72, %r71, 23;
	mov.b32 	%f290, %r72;
	ex2.approx.ftz.f32 	%f291, %f288;
	mul.f32 	%f292, %f291, %f290;
	mov.f32 	%f293, 0fBE000000;
	div.approx.ftz.f32 	%f294, %f293, %f292;
	fma.rn.f32 	%f295, %f292, 0f40000000, %f294;
	mul.f32 	%f296, %f277, %f277;
	fma.rn.f32 	%f297, %f296, 0f363D0ADA, 0f394FFF49;
	fma.rn.f32 	%f298, %f297, %f296, 0f3C08889A;
	fma.rn.f32 	%f299, %f298, %f296, 0f3E2AAAAB;
	mul.f32 	%f300, %f296, %f299;
	fma.rn.f32 	%f301, %f300, %f277, %f277;
	setp.ge.f32 	%p27, %f278, 0f3F800000;
	copysign.f32 	%f302, %f277, %f295;
	selp.f32 	%f303, %f302, %f301, %p27;
	add.f32 	%f618, %f275, %f303;
	setp.leu.f32 	%p28, %f618, %f5;
	@%p28 bra 	$L__BB0_46;
	add.f32 	%f304, %f6, %f618;
	add.f32 	%f618, %f304, %f46;
$L__BB0_46:
	add.s32 	%r120, %r120, 2;
	setp.ne.s32 	%p29, %r120, %r34;
	@%p29 bra 	$L__BB0_40;
$L__BB0_47:
	setp.eq.s32 	%p30, %r33, 0;
	@%p30 bra 	$L__BB0_51;
	setp.leu.f32 	%p31, %f618, %f1;
	@%p31 bra 	$L__BB0_51;
	sqrt.rn.f32 	%f305, %f2;
	add.f32 	%f306, %f618, %f305;
	ex2.approx.ftz.f32 	%f307, %f3;
	fma.rn.f32 	%f308, %f307, %f4, %f81;
	abs.f32 	%f309, %f308;
	mov.f32 	%f310, 0f3FB8AA3B;
	mul.rn.f32 	%f311, %f309, %f310;
	cvt.rzi.f32.f32 	%f312, %f311;
	abs.f32 	%f313, %f312;
	setp.gt.f32 	%p32, %f313, 0f42FC0000;
	mov.f32 	%f314, 0f42FC0000;
	copysign.f32 	%f315, %f312, %f314;
	selp.f32 	%f316, %f315, %f312, %p32;
	fma.rn.f32 	%f317, %f316, 0fBF317218, %f309;
	fma.rn.f32 	%f318, %f316, 0f3102E308, %f317;
	mul.f32 	%f319, %f318, 0f3FB8AA3B;
	add.f32 	%f320, %f316, 0f4B40007D;
	mov.b32 	%r73, %f320;
	shl.b32 	%r74, %r73, 23;
	mov.b32 	%f321, %r74;
	ex2.approx.ftz.f32 	%f322, %f319;
	mul.f32 	%f323, %f322, %f321;
	mov.f32 	%f324, 0fBE000000;
	div.approx.ftz.f32 	%f325, %f324, %f323;
	fma.rn.f32 	%f326, %f323, 0f40000000, %f325;
	mul.f32 	%f327, %f308, %f308;
	fma.rn.f32 	%f328, %f327, 0f363D0ADA, 0f394FFF49;
	fma.rn.f32 	%f329, %f328, %f327, 0f3C08889A;
	fma.rn.f32 	%f330, %f329, %f327, 0f3E2AAAAB;
	mul.f32 	%f331, %f327, %f330;
	fma.rn.f32 	%f332, %f331, %f308, %f308;
	setp.ge.f32 	%p33, %f309, 0f3F800000;
	copysign.f32 	%f333, %f308, %f326;
	selp.f32 	%f334, %f333, %f332, %p33;
	add.f32 	%f618, %f306, %f334;
	setp.leu.f32 	%p34, %f618, %f5;
	@%p34 bra 	$L__BB0_51;
	add.f32 	%f335, %f6, %f618;
	add.f32 	%f618, %f335, %f46;
$L__BB0_51:
	add.s32 	%r119, %r119, 1;
	setp.ne.s32 	%p35, %r119, %r45;
	@%p35 bra 	$L__BB0_38;
	bra.uni 	$L__BB0_67;
$L__BB0_52:
	and.b32  	%r35, %r46, 1;
	and.b32  	%r36, %r46, 2147483646;
	add.f32 	%f336, %f90, 0f3F800000;
	div.rn.f32 	%f337, %f89, %f336;
	add.f32 	%f47, %f337, 0f8000000E;
	mov.b32 	%r117, 0;
$L__BB0_53:
	setp.eq.s32 	%p36, %r46, 1;
	@%p36 bra 	$L__BB0_62;
	mov.b32 	%r118, 0;
$L__BB0_55:
	setp.leu.f32 	%p37, %f618, %f1;
	@%p37 bra 	$L__BB0_58;
	sqrt.rn.f32 	%f339, %f2;
	add.f32 	%f340, %f618, %f339;
	ex2.approx.ftz.f32 	%f341, %f3;
	fma.rn.f32 	%f342, %f341, %f4, %f81;
	abs.f32 	%f343, %f342;
	mov.f32 	%f344, 0f3FB8AA3B;
	mul.rn.f32 	%f345, %f343, %f344;
	cvt.rzi.f32.f32 	%f346, %f345;
	abs.f32 	%f347, %f346;
	setp.gt.f32 	%p38, %f347, 0f42FC0000;
	mov.f32 	%f348, 0f42FC0000;
	copysign.f32 	%f349, %f346, %f348;
	selp.f32 	%f350, %f349, %f346, %p38;
	fma.rn.f32 	%f351, %f350, 0fBF317218, %f343;
	fma.rn.f32 	%f352, %f350, 0f3102E308, %f351;
	mul.f32 	%f353, %f352, 0f3FB8AA3B;
	add.f32 	%f354, %f350, 0f4B40007D;
	mov.b32 	%r77, %f354;
	shl.b32 	%r78, %r77, 23;
	mov.b32 	%f355, %r78;
	ex2.approx.ftz.f32 	%f356, %f353;
	mul.f32 	%f357, %f356, %f355;
	mov.f32 	%f358, 0fBE000000;
	div.approx.ftz.f32 	%f359, %f358, %f357;
	fma.rn.f32 	%f360, %f357, 0f40000000, %f359;
	mul.f32 	%f361, %f342, %f342;
	fma.rn.f32 	%f362, %f361, 0f363D0ADA, 0f394FFF49;
	fma.rn.f32 	%f363, %f362, %f361, 0f3C08889A;
	fma.rn.f32 	%f364, %f363, %f361, 0f3E2AAAAB;
	mul.f32 	%f365, %f361, %f364;
	fma.rn.f32 	%f366, %f365, %f342, %f342;
	setp.ge.f32 	%p39, %f343, 0f3F800000;
	copysign.f32 	%f367, %f342, %f360;
	selp.f32 	%f368, %f367, %f366, %p39;
	add.f32 	%f618, %f340, %f368;
	setp.leu.f32 	%p40, %f618, %f5;
	@%p40 bra 	$L__BB0_58;
	add.f32 	%f369, %f6, %f618;
	add.f32 	%f618, %f369, %f47;
$L__BB0_58:
	setp.leu.f32 	%p41, %f618, %f1;
	@%p41 bra 	$L__BB0_61;
	sqrt.rn.f32 	%f370, %f2;
	add.f32 	%f371, %f618, %f370;
	ex2.approx.ftz.f32 	%f372, %f3;
	fma.rn.f32 	%f373, %f372, %f4, %f81;
	abs.f32 	%f374, %f373;
	mov.f32 	%f375, 0f3FB8AA3B;
	mul.rn.f32 	%f376, %f374, %f375;
	cvt.rzi.f32.f32 	%f377, %f376;
	abs.f32 	%f378, %f377;
	setp.gt.f32 	%p42, %f378, 0f42FC0000;
	mov.f32 	%f379, 0f42FC0000;
	copysign.f32 	%f380, %f377, %f379;
	selp.f32 	%f381, %f380, %f377, %p42;
	fma.rn.f32 	%f382, %f381, 0fBF317218, %f374;
	fma.rn.f32 	%f383, %f381, 0f3102E308, %f382;
	mul.f32 	%f384, %f383, 0f3FB8AA3B;
	add.f32 	%f385, %f381, 0f4B40007D;
	mov.b32 	%r79, %f385;
	shl.b32 	%r80, %r79, 23;
	mov.b32 	%f386, %r80;
	ex2.approx.ftz.f32 	%f387, %f384;
	mul.f32 	%f388, %f387, %f386;
	mov.f32 	%f389, 0fBE000000;
	div.approx.ftz.f32 	%f390, %f389, %f388;
	fma.rn.f32 	%f391, %f388, 0f40000000, %f390;
	mul.f32 	%f392, %f373, %f373;
	fma.rn.f32 	%f393, %f392, 0f363D0ADA, 0f394FFF49;
	fma.rn.f32 	%f394, %f393, %f392, 0f3C08889A;
	fma.rn.f32 	%f395, %f394, %f392, 0f3E2AAAAB;
	mul.f32 	%f396, %f392, %f395;
	fma.rn.f32 	%f397, %f396, %f373, %f373;
	setp.ge.f32 	%p43, %f374, 0f3F800000;
	copysign.f32 	%f398, %f373, %f391;
	selp.f32 	%f399, %f398, %f397, %p43;
	add.f32 	%f618, %f371, %f399;
	setp.leu.f32 	%p44, %f618, %f5;
	@%p44 bra 	$L__BB0_61;
	add.f32 	%f400, %f6, %f618;
	add.f32 	%f618, %f400, %f47;
$L__BB0_61:
	add.s32 	%r118, %r118, 2;
	setp.ne.s32 	%p45, %r118, %r36;
	@%p45 bra 	$L__BB0_55;
$L__BB0_62:
	setp.eq.s32 	%p46, %r35, 0;
	@%p46 bra 	$L__BB0_66;
	setp.leu.f32 	%p47, %f618, %f1;
	@%p47 bra 	$L__BB0_66;
	sqrt.rn.f32 	%f401, %f2;
	add.f32 	%f402, %f618, %f401;
	ex2.approx.ftz.f32 	%f403, %f3;
	fma.rn.f32 	%f404, %f403, %f4, %f81;
	abs.f32 	%f405, %f404;
	mov.f32 	%f406, 0f3FB8AA3B;
	mul.rn.f32 	%f407, %f405, %f406;
	cvt.rzi.f32.f32 	%f408, %f407;
	abs.f32 	%f409, %f408;
	setp.gt.f32 	%p48, %f409, 0f42FC0000;
	mov.f32 	%f410, 0f42FC0000;
	copysign.f32 	%f411, %f408, %f410;
	selp.f32 	%f412, %f411, %f408, %p48;
	fma.rn.f32 	%f413, %f412, 0fBF317218, %f405;
	fma.rn.f32 	%f414, %f412, 0f3102E308, %f413;
	mul.f32 	%f415, %f414, 0f3FB8AA3B;
	add.f32 	%f416, %f412, 0f4B40007D;
	mov.b32 	%r81, %f416;
	shl.b32 	%r82, %r81, 23;
	mov.b32 	%f417, %r82;
	ex2.approx.ftz.f32 	%f418, %f415;
	mul.f32 	%f419, %f418, %f417;
	mov.f32 	%f420, 0fBE000000;
	div.approx.ftz.f32 	%f421, %f420, %f419;
	fma.rn.f32 	%f422, %f419, 0f40000000, %f421;
	mul.f32 	%f423, %f404, %f404;
	fma.rn.f32 	%f424, %f423, 0f363D0ADA, 0f394FFF49;
	fma.rn.f32 	%f425, %f424, %f423, 0f3C08889A;
	fma.rn.f32 	%f426, %f425, %f423, 0f3E2AAAAB;
	mul.f32 	%f427, %f423, %f426;
	fma.rn.f32 	%f428, %f427, %f404, %f404;
	setp.ge.f32 	%p49, %f405, 0f3F800000;
	copysign.f32 	%f429, %f404, %f422;
	selp.f32 	%f430, %f429, %f428, %p49;
	add.f32 	%f618, %f402, %f430;
	setp.leu.f32 	%p50, %f618, %f5;
	@%p50 bra 	$L__BB0_66;
	add.f32 	%f431, %f6, %f618;
	add.f32 	%f618, %f431, %f47;
$L__BB0_66:
	add.s32 	%r117, %r117, 1;
	setp.eq.s32 	%p51, %r117, %r45;
	@%p51 bra 	$L__BB0_67;
	bra.uni 	$L__BB0_53;
$L__BB0_67:
	add.u64 	%rd20, %SP, 0;
	add.u64 	%rd21, %SPL, 0;
	cvt.f64.f32 	%fd1, %f618;
	st.local.f64 	[%rd21], %fd1;
	mov.u64 	%rd22, $str;
	cvta.global.u64 	%rd23, %rd22;
	{ // callseq 0, 0
	.param .b64 param0;
	st.param.b64 	[param0], %rd23;
	.param .b64 param1;
	st.param.b64 	[param1], %rd20;
	.param .b32 retval0;
	call.uni (retval0), 
	vprintf, 
	(
	param0, 
	param1
	);
	ld.param.b32 	%r103, [retval0];
	} // callseq 0
	ret;

}


// ===== COMPILED SASS (sm_100) =====

	.target	sm_100

	.elftype	@"ET_EXEC"


//--------------------- .note.nv.tkinfo           --------------------------
	.section	.note.nv.tkinfo,"",@"SHT_NOTE"
	.sectionflags	@"SHF_NOTE_NV_TKINFO"
	.tkinfo
        /*0018*/ 	.word	0x00000002
        /*0030*/ 	.string	""
        /*0030*/ 	.string	"ptxas"
        /*0030*/ 	.string	"Cuda compilation tools, release 13.0, V13.0.88"
        /*0030*/ 	.string	"Build cuda_13.0.r13.0/compiler.36424714_0"
        /*0030*/ 	.string	"-arch sm_100 -m 64 "



//--------------------- .note.nv.cuinfo           --------------------------
	.section	.note.nv.cuinfo,"",@"SHT_NOTE"
	.sectionflags	@"SHF_NOTE_NV_CUINFO"
        /*0018*/ 	.short	0x0002
        /*001a*/ 	.short	0x0064
        /*001c*/ 	.short	0x0082
	.zero		2


//--------------------- .nv.info                  --------------------------
	.section	.nv.info,"",@"SHT_CUDA_INFO"
	.align	4


	//----- nvinfo : EIATTR_REGCOUNT
	.align		4
        /*0000*/ 	.byte	0x04, 0x2f
        /*0002*/ 	.short	(.L_2 - .L_1)
	.align		4
.L_1:
        /*0004*/ 	.word	index@(_Z7computefiiffffiffffffffffffPffff)
        /*0008*/ 	.word	0x0000001c


	//----- nvinfo : EIATTR_FRAME_SIZE
	.align		4
.L_2:
        /*000c*/ 	.byte	0x04, 0x11
        /*000e*/ 	.short	(.L_4 - .L_3)
	.align		4
.L_3:
        /*0010*/ 	.word	index@($__internal_1_$__cuda_sm3x_div_rn_noftz_f32_slowpath)
        /*0014*/ 	.word	0x00000008


	//----- nvinfo : EIATTR_FRAME_SIZE
	.align		4
.L_4:
        /*0018*/ 	.byte	0x04, 0x11
        /*001a*/ 	.short	(.L_6 - .L_5)
	.align		4
.L_5:
        /*001c*/ 	.word	index@($__internal_0_$__cuda_sm20_sqrt_rn_f32_slowpath)
        /*0020*/ 	.word	0x00000008


	//----- nvinfo : EIATTR_FRAME_SIZE
	.align		4
.L_6:
        /*0024*/ 	.byte	0x04, 0x11
        /*0026*/ 	.short	(.L_8 - .L_7)
	.align		4
.L_7:
        /*0028*/ 	.word	index@(_Z7computefiiffffiffffffffffffPffff)
        /*002c*/ 	.word	0x00000008


	//----- nvinfo : EIATTR_MIN_STACK_SIZE
	.align		4
.L_8:
        /*0030*/ 	.byte	0x04, 0x12
        /*0032*/ 	.short	(.L_10 - .L_9)
	.align		4
.L_9:
        /*0034*/ 	.word	index@(_Z7computefiiffffiffffffffffffPffff)
        /*0038*/ 	.word	0x00000008
.L_10:


//--------------------- .nv.compat                --------------------------
	.section	.nv.compat,"",@"SHT_CUDA_COMPAT_INFO"
	.align	4
        /*0000*/ 	.byte	0x02, 0x09, 0x00, 0x00, 0x02, 0x02, 0x01, 0x00, 0x02, 0x05, 0x05, 0x00, 0x03, 0x07, 0x01, 0x01
        /*0010*/ 	.byte	0x02, 0x03, 0x00, 0x00, 0x02, 0x06, 0x01, 0x00, 0x04, 0x0b, 0x08, 0x00, 0x01, 0x00, 0x00, 0x00
        /*0020*/ 	.byte	0x00, 0x00, 0x00, 0x00


//--------------------- .nv.info._Z7computefiiffffiffffffffffffPffff --------------------------
	.section	.nv.info._Z7computefiiffffiffffffffffffPffff,"",@"SHT_CUDA_INFO"
	.sectionflags	@""
	.align	4


	//----- nvinfo : EIATTR_CUDA_API_VERSION
	.align		4
        /*0000*/ 	.byte	0x04, 0x37
        /*0002*/ 	.short	(.L_12 - .L_11)
.L_11:
        /*0004*/ 	.word	0x00000082


	//----- nvinfo : EIATTR_KPARAM_INFO
	.align		4
.L_12:
        /*0008*/ 	.byte	0x04, 0x17
        /*000a*/ 	.short	(.L_14 - .L_13)
.L_13:
        /*000c*/ 	.word	0x00000000
        /*0010*/ 	.short	0x0017
        /*0012*/ 	.short	0x0060
        /*0014*/ 	.byte	0x00, 0xf0, 0x11, 0x00


	//----- nvinfo : EIATTR_KPARAM_INFO
	.align		4
.L_14:
        /*0018*/ 	.byte	0x04, 0x17
        /*001a*/ 	.short	(.L_16 - .L_15)
.L_15:
        /*001c*/ 	.word	0x00000000
        /*0020*/ 	.short	0x0016
        /*0022*/ 	.short	0x005c
        /*0024*/ 	.byte	0x00, 0xf0, 0x11, 0x00


	//----- nvinfo : EIATTR_KPARAM_INFO
	.align		4
.L_16:
        /*0028*/ 	.byte	0x04, 0x17
        /*002a*/ 	.short	(.L_18 - .L_17)
.L_17:
        /*002c*/ 	.word	0x00000000
        /*0030*/ 	.short	0x0015
        /*0032*/ 	.short	0x0058
        /*0034*/ 	.byte	0x00, 0xf0, 0x11, 0x00


	//----- nvinfo : EIATTR_KPARAM_INFO
	.align		4
.L_18:
        /*0038*/ 	.byte	0x04, 0x17
        /*003a*/ 	.short	(.L_20 - .L_19)
.L_19:
        /*003c*/ 	.word	0x00000000
        /*0040*/ 	.short	0x0014
        /*0042*/ 	.short	0x0050
        /*0044*/ 	.byte	0x00, 0xf5, 0x21, 0x00


	//----- nvinfo : EIATTR_KPARAM_INFO
	.align		4
.L_20:
        /*0048*/ 	.byte	0x04, 0x17
        /*004a*/ 	.short	(.L_22 - .L_21)
.L_21:
        /*004c*/ 	.word	0x00000000
        /*0050*/ 	.short	0x0013
        /*0052*/ 	.short	0x004c
        /*0054*/ 	.byte	0x00, 0xf0, 0x11, 0x00


	//----- nvinfo : EIATTR_KPARAM_INFO
	.align		4
.L_22:
        /*0058*/ 	.byte	0x04, 0x17
        /*005a*/ 	.short	(.L_24 - .L_23)
.L_23:
        /*005c*/ 	.word	0x00000000
        /*0060*/ 	.short	0x0012
        /*0062*/ 	.short	0x0048
        /*0064*/ 	.byte	0x00, 0xf0, 0x11, 0x00


	//----- nvinfo : EIATTR_KPARAM_INFO
	.align		4
.L_24:
        /*0068*/ 	.byte	0x04, 0x17
        /*006a*/ 	.short	(.L_26 - .L_25)
.L_25:
        /*006c*/ 	.word	0x00000000
        /*0070*/ 	.short	0x0011
        /*0072*/ 	.short	0x0044
        /*0074*/ 	.byte	0x00, 0xf0, 0x11, 0x00


	//----- nvinfo : EIATTR_KPARAM_INFO
	.align		4
.L_26:
        /*0078*/ 	.byte	0x04, 0x17
        /*007a*/ 	.short	(.L_28 - .L_27)
.L_27:
        /*007c*/ 	.word	0x00000000
        /*0080*/ 	.short	0x0010
        /*0082*/ 	.short	0x0040
        /*0084*/ 	.byte	0x00, 0xf0, 0x11, 0x00


	//----- nvinfo : EIATTR_KPARAM_INFO
	.align		4
.L_28:
        /*0088*/ 	.byte	0x04, 0x17
        /*008a*/ 	.short	(.L_30 - .L_29)
.L_29:
        /*008c*/ 	.word	0x00000000
        /*0090*/ 	.short	0x000f
        /*0092*/ 	.short	0x003c
        /*0094*/ 	.byte	0x00, 0xf0, 0x11, 0x00


	//----- nvinfo : EIATTR_KPARAM_INFO
	.align		4
.L_30:
        /*0098*/ 	.byte	0x04, 0x17
        /*009a*/ 	.short	(.L_32 - .L_31)
.L_31:
        /*009c*/ 	.word	0x00000000
        /*00a0*/ 	.short	0x000e
        /*00a2*/ 	.short	0x0038
        /*00a4*/ 	.byte	0x00, 0xf0, 0x11, 0x00


	//----- nvinfo : EIATTR_KPARAM_INFO
	.align		4
.L_32:
        /*00a8*/ 	.byte	0x04, 0x17
        /*00aa*/ 	.short	(.L_34 - .L_33)
.L_33:
        /*00ac*/ 	.word	0x00000000
        /*00b0*/ 	.short	0x000d
        /*00b2*/ 	.short	0x0034
        /*00b4*/ 	.byte	0x00, 0xf0, 0x11, 0x00


	//----- nvinfo : EIATTR_KPARAM_INFO
	.align		4
.L_34:
        /*00b8*/ 	.byte	0x04, 0x17
        /*00ba*/ 	.short	(.L_36 - .L_35)
.L_35:
        /*00bc*/ 	.word	0x00000000
        /*00c0*/ 	.short	0x000c
        /*00c2*/ 	.short	0x0030
        /*00c4*/ 	.byte	0x00, 0xf0, 0x11, 0x00


	//----- nvinfo : EIATTR_KPARAM_INFO
	.align		4
.L_36:
        /*00c8*/ 	.byte	0x04, 0x17
        /*00ca*/ 	.short	(.L_38 - .L_37)
.L_37:
        /*00cc*/ 	.word	0x00000000
        /*00d0*/ 	.short	0x000b
        /*00d2*/ 	.short	0x002c
        /*00d4*/ 	.byte	0x00, 0xf0, 0x11, 0x00


	//----- nvinfo : EIATTR_KPARAM_INFO
	.align		4
.L_38:
        /*00d8*/ 	.byte	0x04, 0x17
        /*00da*/ 	.short	(.L_40 - .L_39)
.L_39:
        /*00dc*/ 	.word	0x00000000
        /*00e0*/ 	.short	0x000a
        /*00e2*/ 	.short	0x0028
        /*00e4*/ 	.byte	0x00, 0xf0, 0x11, 0x00


	//----- nvinfo : EIATTR_KPARAM_INFO
	.align		4
.L_40:
        /*00e8*/ 	.byte	0x04, 0x17
        /*00ea*/ 	.short	(.L_42 - .L_41)
.L_41:
        /*00ec*/ 	.word	0x00000000
        /*00f0*/ 	.short	0x0009
        /*00f2*/ 	.short	0x0024
        /*00f4*/ 	.byte	0x00, 0xf0, 0x11, 0x00


	//----- nvinfo : EIATTR_KPARAM_INFO
	.align		4
.L_42:
        /*00f8*/ 	.byte	0x04, 0x17
        /*00fa*/ 	.short	(.L_44 - .L_43)
.L_43:
        /*00fc*/ 	.word	0x00000000
        /*0100*/ 	.short	0x0008
        /*0102*/ 	.short	0x0020
        /*0104*/ 	.byte	0x00, 0xf0, 0x11, 0x00


	//----- nvinfo : EIATTR_KPARAM_INFO
	.align		4
.L_44:
        /*0108*/ 	.byte	0x04, 0x17
        /*010a*/ 	.short	(.L_46 - .L_45)
.L_45:
        /*010c*/ 	.word	0x00000000
        /*0110*/ 	.short	0x0007
        /*0112*/ 	.short	0x001c
        /*0114*/ 	.byte	0x00, 0xf0, 0x11, 0x00


	//----- nvinfo : EIATTR_KPARAM_INFO
	.align		4
.L_46:
        /*0118*/ 	.byte	0x04, 0x17
        /*011a*/ 	.short	(.L_48 - .L_47)
.L_47:
        /*011c*/ 	.word	0x00000000
        /*0120*/ 	.short	0x0006
        /*0122*/ 	.short	0x0018
        /*0124*/ 	.byte	0x00, 0xf0, 0x11, 0x00


	//----- nvinfo : EIATTR_KPARAM_INFO
	.align		4
.L_48:
        /*0128*/ 	.byte	0x04, 0x17
        /*012a*/ 	.short	(.L_50 - .L_49)
.L_49:
        /*012c*/ 	.word	0x00000000
        /*0130*/ 	.short	0x0005
        /*0132*/ 	.short	0x0014
        /*0134*/ 	.byte	0x00, 0xf0, 0x11, 0x00


	//----- nvinfo : EIATTR_KPARAM_INFO
	.align		4
.L_50:
        /*0138*/ 	.byte	0x04, 0x17
        /*013a*/ 	.short	(.L_52 - .L_51)
.L_51:
        /*013c*/ 	.word	0x00000000
        /*0140*/ 	.short	0x0004
        /*0142*/ 	.short	0x0010
        /*0144*/ 	.byte	0x00, 0xf0, 0x11, 0x00


	//----- nvinfo : EIATTR_KPARAM_INFO
	.align		4
.L_52:
        /*0148*/ 	.byte	0x04, 0x17
        /*014a*/ 	.short	(.L_54 - .L_53)
.L_53:
        /*014c*/ 	.word	0x00000000
        /*0150*/ 	.short	0x0003
        /*0152*/ 	.short	0x000c
        /*0154*/ 	.byte	0x00, 0xf0, 0x11, 0x00


	//----- nvinfo : EIATTR_KPARAM_INFO
	.align		4
.L_54:
        /*0158*/ 	.byte	0x04, 0x17
        /*015a*/ 	.short	(.L_56 - .L_55)
.L_55:
        /*015c*/ 	.word	0x00000000
        /*0160*/ 	.short	0x0002
        /*0162*/ 	.short	0x0008
        /*0164*/ 	.byte	0x00, 0xf0, 0x11, 0x00


	//----- nvinfo : EIATTR_KPARAM_INFO
	.align		4
.L_56:
        /*0168*/ 	.byte	0x04, 0x17
        /*016a*/ 	.short	(.L_58 - .L_57)
.L_57:
        /*016c*/ 	.word	0x00000000
        /*0170*/ 	.short	0x0001
        /*0172*/ 	.short	0x0004
        /*0174*/ 	.byte	0x00, 0xf0, 0x11, 0x00


	//----- nvinfo : EIATTR_KPARAM_INFO
	.align		4
.L_58:
        /*0178*/ 	.byte	0x04, 0x17
        /*017a*/ 	.short	(.L_60 - .L_59)
.L_59:
        /*017c*/ 	.word	0x00000000
        /*0180*/ 	.short	0x0000
        /*0182*/ 	.short	0x0000
        /*0184*/ 	.byte	0x00, 0xf0, 0x11, 0x00


	//----- nvinfo : EIATTR_SPARSE_MMA_MASK
	.align		4
.L_60:
        /*0188*/ 	.byte	0x03, 0x50
        /*018a*/ 	.short	0x0000


	//----- nvinfo : EIATTR_MAXREG_COUNT
	.align		4
        /*018c*/ 	.byte	0x03, 0x1b
        /*018e*/ 	.short	0x00ff


	//----- nvinfo : EIATTR_EXTERNS
	.align		4
        /*0190*/ 	.byte	0x04, 0x0f
        /*0192*/ 	.short	(.L_62 - .L_61)


	//   ....[0]....
	.align		4
.L_61:
        /*0194*/ 	.word	index@(vprintf)


	//----- nvinfo : EIATTR_MERCURY_ISA_VERSION
	.align		4
.L_62:
        /*0198*/ 	.byte	0x03, 0x5f
        /*019a*/ 	.short	0x0101


	//----- nvinfo : EIATTR_VRC_CTA_INIT_COUNT
	.align		4
        /*019c*/ 	.byte	0x02, 0x4a
	.zero		1
	.zero		1


	//----- nvinfo : EIATTR_SYSCALL_OFFSETS
	.align		4
        /*01a0*/ 	.byte	0x04, 0x46
        /*01a2*/ 	.short	(.L_64 - .L_63)


	//   ....[0]....
.L_63:
        /*01a4*/ 	.word	0x000043c0


	//----- nvinfo : EIATTR_EXIT_INSTR_OFFSETS
	.align		4
.L_64:
        /*01a8*/ 	.byte	0x04, 0x1c
        /*01aa*/ 	.short	(.L_66 - .L_65)


	//   ....[0]....
.L_65:
        /*01ac*/ 	.word	0x000043d0


	//----- nvinfo : EIATTR_CRS_STACK_SIZE
	.align		4
.L_66:
        /*01b0*/ 	.byte	0x04, 0x1e
        /*01b2*/ 	.short	(.L_68 - .L_67)
.L_67:
        /*01b4*/ 	.word	0x00000000


	//----- nvinfo : EIATTR_CBANK_PARAM_SIZE
	.align		4
.L_68:
        /*01b8*/ 	.byte	0x03, 0x19
        /*01ba*/ 	.short	0x0064


	//----- nvinfo : EIATTR_PARAM_CBANK
	.align		4
        /*01bc*/ 	.byte	0x04, 0x0a
        /*01be*/ 	.short	(.L_70 - .L_69)
	.align		4
.L_69:
        /*01c0*/ 	.word	index@(.nv.constant0._Z7computefiiffffiffffffffffffPffff)
        /*01c4*/ 	.short	0x0380
        /*01c6*/ 	.short	0x0064


	//----- nvinfo : EIATTR_SW_WAR
	.align		4
.L_70:
        /*01c8*/ 	.byte	0x04, 0x36
        /*01ca*/ 	.short	(.L_72 - .L_71)
.L_71:
        /*01cc*/ 	.word	0x00000008
.L_72:


//--------------------- .nv.callgraph             --------------------------
	.section	.nv.callgraph,"",@"SHT_CUDA_CALLGRAPH"
	.align	4
	.sectionentsize	8
	.align		4
        /*0000*/ 	.word	0x00000000
	.align		4
        /*0004*/ 	.word	0xffffffff
	.align		4
        /*0008*/ 	.word	index@(_Z7computefiiffffiffffffffffffPffff)
	.align		4
        /*000c*/ 	.word	index@(vprintf)
	.align		4
        /*0010*/ 	.word	0x00000000
	.align		4
        /*0014*/ 	.word	0xfffffffe
	.align		4
        /*0018*/ 	.word	0x00000000
	.align		4
        /*001c*/ 	.word	0xfffffffd
	.align		4
        /*0020*/ 	.word	0x00000000
	.align		4
        /*0024*/ 	.word	0xfffffffc


//--------------------- .nv.constant4             --------------------------
	.section	.nv.constant4,"a",@progbits
	.align	8
	.align		8
.nv.constant4:
        /*0000*/ 	.dword	vprintf
	.align		8
        /*0008*/ 	.dword	$str


//--------------------- .text._Z7computefiiffffiffffffffffffPffff --------------------------
	.section	.text._Z7computefiiffffiffffffffffffPffff,"ax",@progbits
	.align	128
        .global         _Z7computefiiffffiffffffffffffPffff
        .type           _Z7computefiiffffiffffffffffffPffff,@function
        .size           _Z7computefiiffffiffffffffffffPffff,(.L_x_78 - _Z7computefiiffffiffffffffffffPffff)
        .other          _Z7computefiiffffiffffffffffffPffff,@"STO_CUDA_ENTRY STV_DEFAULT"
_Z7computefiiffffiffffffffffffPffff:
.text._Z7computefiiffffiffffffffffffPffff:
[----:B------:R-:W0:Y:S01]  /*0000*/  LDC R1, c[0x0][0x37c] ;  /* 0x0000df00ff017b82 */ /* 0x000e220000000800 */
[----:B------:R-:W1:Y:S01]  /*0010*/  LDCU UR6, c[0x0][0x384] ;  /* 0x00007080ff0677ac */ /* 0x000e620008000800 */
[----:B0-----:R-:W-:Y:S01]  /*0020*/  IADD3 R1, PT, PT, R1, -0x8, RZ ;  /* 0xfffffff801017810 */ /* 0x001fe20007ffe0ff */
[----:B------:R-:W0:Y:S01]  /*0030*/  LDCU UR4, c[0x0][0x2f8] ;  /* 0x00005f00ff0477ac */ /* 0x000e220008000800 */
[----:B------:R-:W2:Y:S01]  /*0040*/  LDCU UR7, c[0x0][0x380] ;  /* 0x00007000ff0777ac */ /* 0x000ea20008000800 */
[----:B------:R-:W3:Y:S01]  /*0050*/  LDCU UR5, c[0x0][0x2fc] ;  /* 0x00005f80ff0577ac */ /* 0x000ee20008000800 */
[----:B-1----:R-:W-:Y:S01]  /*0060*/  UISETP.GE.AND UP0, UPT, UR6, 0x1, UPT ;  /* 0x000000010600788c */ /* 0x002fe2000bf06270 */
[----:B0-----:R-:W-:Y:S02]  /*0070*/  IADD3 R6, P0, PT, R1, UR4, RZ ;  /* 0x0000000401067c10 */ /* 0x001fe4000ff1e0ff */
[----:B--2---:R-:W-:Y:S02]  /*0080*/  MOV R0, UR7 ;  /* 0x0000000700007c02 */ /* 0x004fe40008000f00 */
[----:B---3--:R-:W-:-:S04]  /*0090*/  IADD3.X R7, PT, PT, RZ, UR5, RZ, P0, !PT ;  /* 0x00000005ff077c10 */ /* 0x008fc800087fe4ff */
[----:B------:R-:W-:Y:S05]  /*00a0*/  BRA.U !UP0, `(.L_x_0) ;  /* 0x0000004108a47547 */ /* 0x000fea000b800000 */
[----:B------:R-:W0:Y:S01]  /*00b0*/  LDCU UR5, c[0x0][0x394] ;  /* 0x00007280ff0577ac */ /* 0x000e220008000800 */
[----:B------:R-:W-:Y:S01]  /*00c0*/  MOV R3, 0x7f800000 ;  /* 0x7f80000000037802 */ /* 0x000fe20000000f00 */
[----:B------:R-:W1:Y:S04]  /*00d0*/  LDCU UR4, c[0x0][0x388] ;  /* 0x00007100ff0477ac */ /* 0x000e680008000800 */
[----:B------:R-:W-:-:S04]  /*00e0*/  FFMA R2, RZ, -R3, 1 ;  /* 0x3f800000ff027423 */ /* 0x000fc80000000803 */
[----:B------:R-:W-:Y:S01]  /*00f0*/  FFMA R2, R2, -R3, -INF ;  /* 0xff80000002027423 */ /* 0x000fe20000000803 */
[----:B0-----:R-:W-:-:S03]  /*0100*/  MOV R5, UR5 ;  /* 0x0000000500057c02 */ /* 0x001fc60008000f00 */
[----:B------:R-:W-:Y:S01]  /*0110*/  FFMA R3, R2, UR5, RZ ;  /* 0x0000000502037c23 */ /* 0x000fe200080000ff */
[----:B------:R-:W0:Y:S03]  /*0120*/  FCHK P0, R5, -RZ ;  /* 0x800000ff05007302 */ /* 0x000e260000000000 */
[----:B------:R-:W-:Y:S01]  /*0130*/  FFMA R4, RZ, R3, UR5 ;  /* 0x00000005ff047e23 */ /* 0x000fe20008000003 */
[----:B-1----:R-:W-:-:S03]  /*0140*/  UISETP.GE.AND UP0, UPT, UR4, 0x1, UPT ;  /* 0x000000010400788c */ /* 0x002fc6000bf06270 */
[----:B------:R-:W-:Y:S01]  /*0150*/  FFMA R3, R2, R4, R3 ;  /* 0x0000000402037223 */ /* 0x000fe20000000003 */
[----:B0-----:R-:W-:Y:S07]  /*0160*/  @!P0 BRA `(.L_x_1) ;  /* 0x0000000000148947 */ /* 0x001fee0003800000 */
[----:B------:R-:W0:Y:S01]  /*0170*/  LDC R2, c[0x0][0x394] ;  /* 0x0000e500ff027b82 */ /* 0x000e220000000800 */
[----:B------:R-:W-:Y:S01]  /*0180*/  HFMA2 R3, -RZ, RZ, -0.0 , 0 ;  /* 0x80000000ff037431 */ /* 0x000fe200000001ff */
[----:B------:R-:W-:-:S07]  /*0190*/  MOV R17, 0x1b0 ;  /* 0x000001b000117802 */ /* 0x000fce0000000f00 */
[----:B0-----:R-:W-:Y:S05]  /*01a0*/  CALL.REL.NOINC `($__internal_1_$__cuda_sm3x_div_rn_noftz_f32_slowpath) ;  /* 0x0000004000ec7944 */ /* 0x001fea0003c00000 */
[----:B------:R-:W-:-:S07]  /*01b0*/  MOV R3, R18 ;  /* 0x0000001200037202 */ /* 0x000fce0000000f00 */
.L_x_1:
[----:B------:R-:W0:Y:S08]  /*01c0*/  LDC R4, c[0x0][0x398] ;  /* 0x0000e600ff047b82 */ /* 0x000e300000000800 */
[----:B------:R-:W1:Y:S01]  /*01d0*/  LDC R10, c[0x0][0x390] ;  /* 0x0000e400ff0a7b82 */ /* 0x000e620000000800 */
[----:B0-----:R-:W-:-:S04]  /*01e0*/  FADD R4, R4, +INF ;  /* 0x7f80000004047421 */ /* 0x001fc80000000000 */
[----:B------:R-:W0:Y:S08]  /*01f0*/  MUFU.RCP R5, R4 ;  /* 0x0000000400057308 */ /* 0x000e300000001000 */
[----:B------:R-:W2:Y:S01]  /*0200*/  FCHK P0, R3, R4 ;  /* 0x0000000403007302 */ /* 0x000ea20000000000 */
[----:B0-----:R-:W-:-:S04]  /*0210*/  FFMA R2, -R4, R5, 1 ;  /* 0x3f80000004027423 */ /* 0x001fc80000000105 */
[----:B------:R-:W-:Y:S01]  /*0220*/  FFMA R2, R5, R2, R5 ;  /* 0x0000000205027223 */ /* 0x000fe20000000005 */
[----:B-1----:R-:W-:-:S03]  /*0230*/  FMUL R5, R10, -1.0103361927781931081e-42 ;  /* 0x800002d10a057820 */ /* 0x002fc60000400000 */
[----:B------:R-:W-:-:S04]  /*0240*/  FFMA R9, R2, R3, RZ ;  /* 0x0000000302097223 */ /* 0x000fc800000000ff */
[----:B------:R-:W-:-:S04]  /*0250*/  FFMA R8, -R4, R9, R3 ;  /* 0x0000000904087223 */ /* 0x000fc80000000103 */
[----:B------:R-:W-:Y:S01]  /*0260*/  FFMA R2, R2, R8, R9 ;  /* 0x0000000802027223 */ /* 0x000fe20000000009 */
[----:B--2---:R-:W-:Y:S06]  /*0270*/  @!P0 BRA `(.L_x_2) ;  /* 0x0000000000148947 */ /* 0x004fec0003800000 */
[----:B------:R-:W-:Y:S02]  /*0280*/  MOV R2, R3 ;  /* 0x0000000300027202 */ /* 0x000fe40000000f00 */
[----:B------:R-:W-:Y:S02]  /*0290*/  MOV R3, R4 ;  /* 0x0000000400037202 */ /* 0x000fe40000000f00 */
[----:B------:R-:W-:-:S07]  /*02a0*/  MOV R17, 0x2c0 ;  /* 0x000002c000117802 */ /* 0x000fce0000000f00 */
[----:B------:R-:W-:Y:S05]  /*02b0*/  CALL.REL.NOINC `($__internal_1_$__cuda_sm3x_div_rn_noftz_f32_slowpath) ;  /* 0x0000004000a87944 */ /* 0x000fea0003c00000 */
[----:B------:R-:W-:-:S07]  /*02c0*/  MOV R2, R18 ;  /* 0x0000001200027202 */ /* 0x000fce0000000f00 */
.L_x_2:
[----:B------:R-:W-:Y:S01]  /*02d0*/  MOV R8, R2 ;  /* 0x0000000200087202 */ /* 0x000fe20000000f00 */
[----:B------:R-:W-:-:S03]  /*02e0*/  HFMA2 R9, -RZ, RZ, 1.5048828125, 33.21875 ;  /* 0x3e055027ff097431 */ /* 0x000fc600000001ff */
[----:B------:R-:W-:-:S13]  /*02f0*/  FSETP.GEU.AND P0, PT, R8, 1.175494350822287508e-38, PT ;  /* 0x008000000800780b */ /* 0x000fda0003f0e000 */
[----:B------:R-:W-:-:S05]  /*0300*/  @!P0 FMUL R8, R8, 8388608 ;  /* 0x4b00000008088820 */ /* 0x000fca0000400000 */
[----:B------:R-:W-:-:S04]  /*0310*/  IADD3 R2, PT, PT, R8, -0x3f2aaaab, RZ ;  /* 0xc0d5555508027810 */ /* 0x000fc80007ffe0ff */
[----:B------:R-:W-:-:S04]  /*0320*/  LOP3.LUT R3, R2, 0xff800000, RZ, 0xc0, !PT ;  /* 0xff80000002037812 */ /* 0x000fc800078ec0ff */
[-C--:B------:R-:W-:Y:S02]  /*0330*/  IADD3 R2, PT, PT, R8, -R3.reuse, RZ ;  /* 0x8000000308027210 */ /* 0x080fe40007ffe0ff */
[----:B------:R-:W-:-:S03]  /*0340*/  I2FP.F32.S32 R3, R3 ;  /* 0x0000000300037245 */ /* 0x000fc60000201400 */
[----:B------:R-:W-:Y:S01]  /*0350*/  FADD R4, R2, -1 ;  /* 0xbf80000002047421 */ /* 0x000fe20000000000 */
[----:B------:R-:W-:Y:S02]  /*0360*/  FSEL R2, RZ, -23, P0 ;  /* 0xc1b80000ff027808 */ /* 0x000fe40000000000 */
[----:B------:R-:W-:Y:S01]  /*0370*/  ISETP.GT.U32.AND P0, PT, R8, 0x7f7fffff, PT ;  /* 0x7f7fffff0800780c */ /* 0x000fe20003f04070 */
[C---:B------:R-:W-:Y:S02]  /*0380*/  FFMA R9, R4.reuse, -R9, 0.14084610342979431152 ;  /* 0x3e1039f604097423 */ /* 0x040fe40000000809 */
[----:B------:R-:W-:Y:S01]  /*0390*/  FFMA R2, R3, 1.1920928955078125e-07, R2 ;  /* 0x3400000003027823 */ /* 0x000fe20000000002 */
[----:B------:R-:W-:Y:S01]  /*03a0*/  MOV R3, 0x7f800000 ;  /* 0x7f80000000037802 */ /* 0x000fe20000000f00 */
[----:B------:R-:W-:-:S04]  /*03b0*/  FFMA R9, R4, R9, -0.12148627638816833496 ;  /* 0xbdf8cdcc04097423 */ /* 0x000fc80000000009 */
[----:B------:R-:W-:-:S04]  /*03c0*/  FFMA R9, R4, R9, 0.13980610668659210205 ;  /* 0x3e0f295504097423 */ /* 0x000fc80000000009 */
[----:B------:R-:W-:-:S04]  /*03d0*/  FFMA R9, R4, R9, -0.16684235632419586182 ;  /* 0xbe2ad8b904097423 */ /* 0x000fc80000000009 */
[----:B------:R-:W-:-:S04]  /*03e0*/  FFMA R9, R4, R9, 0.20012299716472625732 ;  /* 0x3e4ced0b04097423 */ /* 0x000fc80000000009 */
[----:B------:R-:W-:-:S04]  /*03f0*/  FFMA R9, R4, R9, -0.24999669194221496582 ;  /* 0xbe7fff2204097423 */ /* 0x000fc80000000009 */
[----:B------:R-:W-:-:S04]  /*0400*/  FFMA R9, R4, R9, 0.33333182334899902344 ;  /* 0x3eaaaa7804097423 */ /* 0x000fc80000000009 */
[----:B------:R-:W-:-:S04]  /*0410*/  FFMA R9, R4, R9, -0.5 ;  /* 0xbf00000004097423 */ /* 0x000fc80000000009 */
[----:B------:R-:W-:-:S04]  /*0420*/  FMUL R9, R4, R9 ;  /* 0x0000000904097220 */ /* 0x000fc80000400000 */
[----:B------:R-:W-:-:S04]  /*0430*/  FFMA R9, R4, R9, R4 ;  /* 0x0000000904097223 */ /* 0x000fc80000000004 */
[----:B------:R-:W-:Y:S01]  /*0440*/  FFMA R2, R2, 0.69314718246459960938, R9 ;  /* 0x3f31721802027823 */ /* 0x000fe20000000009 */
[C---:B------:R-:W-:Y:S01]  /*0450*/  @P0 FFMA R2, R8.reuse, R3, +INF ;  /* 0x7f80000008020423 */ /* 0x040fe20000000003 */
[----:B------:R-:W-:-:S03]  /*0460*/  FSETP.NEU.AND P0, PT, R8, RZ, PT ;  /* 0x000000ff0800720b */ /* 0x000fc60003f0d000 */
[----:B------:R-:W-:-:S04]  /*0470*/  FMUL R2, R2, 0.43429449200630187988 ;  /* 0x3ede5bd902027820 */ /* 0x000fc80000400000 */
[----:B------:R-:W-:-:S05]  /*0480*/  FMUL R2, R2, -1.0994999755261801664e-35 ;  /* 0x8569d67902027820 */ /* 0x000fca0000400000 */
[----:B------:R-:W-:-:S05]  /*0490*/  FSEL R2, R2, +INF , P0 ;  /* 0x7f80000002027808 */ /* 0x000fca0000000000 */
[----:B------:R-:W-:-:S04]  /*04a0*/  FMUL R2, R2, 4 ;  /* 0x4080000002027820 */ /* 0x000fc80000400000 */
[----:B------:R-:W-:-:S04]  /*04b0*/  FMUL R2, R2, 1 ;  /* 0x3f80000002027820 */ /* 0x000fc80000400000 */
[----:B------:R-:W-:-:S04]  /*04c0*/  FMUL R2, R2, 1 ;  /* 0x3f80000002027820 */ /* 0x000fc80000400000 */
[----:B------:R-:W-:-:S04]  /*04d0*/  FMUL R8, R2, 1 ;  /* 0x3f80000002087820 */ /* 0x000fc80000400000 */
[----:B------:R-:W0:Y:S08]  /*04e0*/  MUFU.RCP R2, R8 ;  /* 0x0000000800027308 */ /* 0x000e300000001000 */
[----:B------:R-:W1:Y:S01]  /*04f0*/  FCHK P0, R5, R8 ;  /* 0x0000000805007302 */ /* 0x000e620000000000 */
[----:B0-----:R-:W-:-:S04]  /*0500*/  FFMA R3, -R8, R2, 1 ;  /* 0x3f80000008037423 */ /* 0x001fc80000000102 */
[----:B------:R-:W-:-:S04]  /*0510*/  FFMA R2, R2, R3, R2 ;  /* 0x0000000302027223 */ /* 0x000fc80000000002 */
[----:B------:R-:W-:-:S04]  /*0520*/  FFMA R3, R2, R5, RZ ;  /* 0x0000000502037223 */ /* 0x000fc800000000ff */
[----:B------:R-:W-:-:S04]  /*0530*/  FFMA R4, -R8, R3, R5 ;  /* 0x0000000308047223 */ /* 0x000fc80000000105 */
[----:B------:R-:W-:Y:S01]  /*0540*/  FFMA R3, R2, R4, R3 ;  /* 0x0000000402037223 */ /* 0x000fe20000000003 */
[----:B-1----:R-:W-:Y:S06]  /*0550*/  @!P0 BRA `(.L_x_3) ;  /* 0x0000000000148947 */ /* 0x002fec0003800000 */
[----:B------:R-:W-:Y:S02]  /*0560*/  MOV R2, R5 ;  /* 0x0000000500027202 */ /* 0x000fe40000000f00 */
[----:B------:R-:W-:Y:S02]  /*0570*/  MOV R3, R8 ;  /* 0x0000000800037202 */ /* 0x000fe40000000f00 */
[----:B------:R-:W-:-:S07]  /*0580*/  MOV R17, 0x5a0 ;  /* 0x000005a000117802 */ /* 0x000fce0000000f00 */
[----:B------:R-:W-:Y:S05]  /*0590*/  CALL.REL.NOINC `($__internal_1_$__cuda_sm3x_div_rn_noftz_f32_slowpath) ;  /* 0x0000003c00f07944 */ /* 0x000fea0003c00000 */
[----:B------:R-:W-:-:S07]  /*05a0*/  MOV R3, R18 ;  /* 0x0000001200037202 */ /* 0x000fce0000000f00 */
.L_x_3:
        /* <DEDUP_REMOVED lines=9> */
[----:B-1----:R-:W-:-:S03]  /*0640*/  FADD R5, R3, UR4 ;  /* 0x0000000403057e21 */ /* 0x002fc60008000000 */
[----:B------:R-:W-:Y:S01]  /*0650*/  FFMA R4, R2, R4, R9 ;  /* 0x0000000402047223 */ /* 0x000fe20000000009 */
[----:B0-----:R-:W-:Y:S06]  /*0660*/  @!P0 BRA `(.L_x_4) ;  /* 0x0000000000148947 */ /* 0x001fec0003800000 */
[----:B------:R-:W0:Y:S01]  /*0670*/  LDC R2, c[0x0][0x3a0] ;  /* 0x0000e800ff027b82 */ /* 0x000e220000000800 */
[----:B------:R-:W-:Y:S01]  /*0680*/  HFMA2 R3, -RZ, RZ, -0.0 , 0 ;  /* 0x80000000ff037431 */ /* 0x000fe200000001ff */
[----:B------:R-:W-:-:S07]  /*0690*/  MOV R17, 0x6b0 ;  /* 0x000006b000117802 */ /* 0x000fce0000000f00 */
[----:B0-----:R-:W-:Y:S05]  /*06a0*/  CALL.REL.NOINC `($__internal_1_$__cuda_sm3x_div_rn_noftz_f32_slowpath) ;  /* 0x0000003c00ac7944 */ /* 0x001fea0003c00000 */
[----:B------:R-:W-:-:S07]  /*06b0*/  MOV R4, R18 ;  /* 0x0000001200047202 */ /* 0x000fce0000000f00 */
.L_x_4:
[----:B------:R-:W0:Y:S01]  /*06c0*/  LDC.64 R10, c[0x0][0x3a8] ;  /* 0x0000ea00ff0a7b82 */ /* 0x000e220000000a00 */
[----:B------:R-:W-:Y:S01]  /*06d0*/  FADD R4, R4, 1.3200000282599457481e-27 ;  /* 0x12d1299004047421 */ /* 0x000fe20000000000 */
[----:B0-----:R-:W0:Y:S08]  /*06e0*/  MUFU.RCP R2, R11 ;  /* 0x0000000b00027308 */ /* 0x001e300000001000 */
[----:B------:R-:W1:Y:S01]  /*06f0*/  FCHK P0, R10, R11 ;  /* 0x0000000b0a007302 */ /* 0x000e620000000000 */
[----:B0-----:R-:W-:-:S04]  /*0700*/  FFMA R3, R2, -R11, 1 ;  /* 0x3f80000002037423 */ /* 0x001fc8000000080b */
[----:B------:R-:W-:-:S04]  /*0710*/  FFMA R3, R2, R3, R2 ;  /* 0x0000000302037223 */ /* 0x000fc80000000002 */
[----:B------:R-:W-:-:S04]  /*0720*/  FFMA R9, R3, R10, RZ ;  /* 0x0000000a03097223 */ /* 0x000fc800000000ff */
[----:B------:R-:W-:-:S04]  /*0730*/  FFMA R2, R9, -R11, R10 ;  /* 0x8000000b09027223 */ /* 0x000fc8000000000a */
[----:B------:R-:W-:Y:S01]  /*0740*/  FFMA R2, R3, R2, R9 ;  /* 0x0000000203027223 */ /* 0x000fe20000000009 */
[----:B-1----:R-:W-:Y:S06]  /*0750*/  @!P0 BRA `(.L_x_5) ;  /* 0x0000000000148947 */ /* 0x002fec0003800000 */
[----:B------:R-:W0:Y:S01]  /*0760*/  LDC R2, c[0x0][0x3a8] ;  /* 0x0000ea00ff027b82 */ /* 0x000e220000000800 */
[----:B------:R-:W-:-:S07]  /*0770*/  MOV R17, 0x7a0 ;  /* 0x000007a000117802 */ /* 0x000fce0000000f00 */
[----:B------:R-:W1:Y:S02]  /*0780*/  LDC R3, c[0x0][0x3ac] ;  /* 0x0000eb00ff037b82 */ /* 0x000e640000000800 */
[----:B01----:R-:W-:Y:S05]  /*0790*/  CALL.REL.NOINC `($__internal_1_$__cuda_sm3x_div_rn_noftz_f32_slowpath) ;  /* 0x0000003c00707944 */ /* 0x003fea0003c00000 */
[----:B------:R-:W-:-:S07]  /*07a0*/  MOV R2, R18 ;  /* 0x0000001200027202 */ /* 0x000fce0000000f00 */
.L_x_5:
[----:B------:R-:W-:Y:S01]  /*07b0*/  MOV R10, R2 ;  /* 0x00000002000a7202 */ /* 0x000fe20000000f00 */
[----:B------:R-:W-:Y:S01]  /*07c0*/  HFMA2 R9, -RZ, RZ, 1.5048828125, 33.21875 ;  /* 0x3e055027ff097431 */ /* 0x000fe200000001ff */
[----:B------:R-:W-:Y:S02]  /*07d0*/  UMOV UR4, 0x7822f61f ;  /* 0x7822f61f00047882 */ /* 0x000fe40000000000 */
[----:B------:R-:W-:Y:S02]  /*07e0*/  FSETP.GEU.AND P0, PT, R10, 1.175494350822287508e-38, PT ;  /* 0x008000000a00780b */ /* 0x000fe40003f0e000 */
[----:B------:R-:W-:-:S11]  /*07f0*/  MOV R12, UR4 ;  /* 0x00000004000c7c02 */ /* 0x000fd60008000f00 */
[----:B------:R-:W-:-:S05]  /*0800*/  @!P0 FMUL R10, R10, 8388608 ;  /* 0x4b0000000a0a8820 */ /* 0x000fca0000400000 */
[C---:B------:R-:W-:Y:S02]  /*0810*/  IADD3 R2, PT, PT, R10.reuse, -0x3f2aaaab, RZ ;  /* 0xc0d555550a027810 */ /* 0x040fe40007ffe0ff */
[----:B------:R-:W-:Y:S02]  /*0820*/  FSETP.NEU.AND P2, PT, R10, RZ, PT ;  /* 0x000000ff0a00720b */ /* 0x000fe40003f4d000 */
        /* <DEDUP_REMOVED lines=19> */
[----:B------:R-:W-:-:S04]  /*0960*/  @P0 FFMA R9, R10, R3, +INF ;  /* 0x7f8000000a090423 */ /* 0x000fc80000000003 */
[----:B------:R-:W0:Y:S08]  /*0970*/  MUFU.RCP R2, R9 ;  /* 0x0000000900027308 */ /* 0x000e300000001000 */
[----:B------:R-:W1:Y:S01]  /*0980*/  FCHK P0, -R12, R9 ;  /* 0x000000090c007302 */ /* 0x000e620000000100 */
[----:B0-----:R-:W-:-:S04]  /*0990*/  FFMA R3, -R9, R2, 1 ;  /* 0x3f80000009037423 */ /* 0x001fc80000000102 */
[----:B------:R-:W-:-:S04]  /*09a0*/  FFMA R2, R2, R3, R2 ;  /* 0x0000000302027223 */ /* 0x000fc80000000002 */
[----:B------:R-:W-:-:S04]  /*09b0*/  FFMA R3, R2, -1.32210003112215363897e+34, RZ ;  /* 0xf822f61f02037823 */ /* 0x000fc800000000ff */
[----:B------:R-:W-:-:S04]  /*09c0*/  FFMA R8, -R9, R3, -1.32210003112215363897e+34 ;  /* 0xf822f61f09087423 */ /* 0x000fc80000000103 */
[----:B------:R-:W-:Y:S01]  /*09d0*/  FFMA R2, R2, R8, R3 ;  /* 0x0000000802027223 */ /* 0x000fe20000000003 */
[----:B-1----:R-:W-:Y:S06]  /*09e0*/  @!P0 BRA `(.L_x_6) ;  /* 0x0000000000148947 */ /* 0x002fec0003800000 */
[----:B------:R-:W-:Y:S02]  /*09f0*/  MOV R3, R9 ;  /* 0x0000000900037202 */ /* 0x000fe40000000f00 */
[----:B------:R-:W-:Y:S02]  /*0a00*/  MOV R2, 0xf822f61f ;  /* 0xf822f61f00027802 */ /* 0x000fe40000000f00 */
[----:B------:R-:W-:-:S07]  /*0a10*/  MOV R17, 0xa30 ;  /* 0x00000a3000117802 */ /* 0x000fce0000000f00 */
[----:B------:R-:W-:Y:S05]  /*0a20*/  CALL.REL.NOINC `($__internal_1_$__cuda_sm3x_div_rn_noftz_f32_slowpath) ;  /* 0x0000003800cc7944 */ /* 0x000fea0003c00000 */
[----:B------:R-:W-:-:S07]  /*0a30*/  MOV R2, R18 ;  /* 0x0000001200027202 */ /* 0x000fce0000000f00 */
.L_x_6:
[----:B------:R-:W0:Y:S01]  /*0a40*/  LDC R12, c[0x0][0x3b8] ;  /* 0x0000ee00ff0c7b82 */ /* 0x000e220000000800 */
[----:B------:R-:W-:Y:S01]  /*0a50*/  MOV R3, 0x3ffb487 ;  /* 0x03ffb48700037802 */ /* 0x000fe20000000f00 */
[----:B------:R-:W-:Y:S01]  /*0a60*/  FMUL R2, R2, 1.65929996826661744417e+35 ;  /* 0x79ffa7d802027820 */ /* 0x000fe20000400000 */
[----:B------:R-:W-:Y:S01]  /*0a70*/  UMOV UR4, 0x4268ec4f ;  /* 0x4268ec4f00047882 */ /* 0x000fe20000000000 */
[----:B------:R-:W-:Y:S02]  /*0a80*/  MOV R10, 0x437c0000 ;  /* 0x437c0000000a7802 */ /* 0x000fe40000000f00 */
[----:B------:R-:W-:Y:S01]  /*0a90*/  FFMA R2, R2, 1.13080004270534846825e+34, -R3 ;  /* 0x780b61c202027823 */ /* 0x000fe20000000803 */
[----:B------:R-:W-:Y:S02]  /*0aa0*/  MOV R3, 0x3bbb989d ;  /* 0x3bbb989d00037802 */ /* 0x000fe40000000f00 */
[----:B------:R-:W-:Y:S02]  /*0ab0*/  MOV R13, UR4 ;  /* 0x00000004000d7c02 */ /* 0x000fe40008000f00 */
[----:B------:R-:W-:-:S05]  /*0ac0*/  FSEL R8, R2, -1.5029000018442579436e-36, P2 ;  /* 0x83ffb48702087808 */ /* 0x000fca0001000000 */
[----:B------:R-:W-:-:S04]  /*0ad0*/  FFMA.SAT R3, R8, R3, 0.5 ;  /* 0x3f00000008037423 */ /* 0x000fc80000002003 */
[----:B------:R-:W-:Y:S01]  /*0ae0*/  FFMA.RM R3, R3, R10, 12582913 ;  /* 0x4b40000103037423 */ /* 0x000fe2000000400a */
[----:B0-----:R-:W0:Y:S08]  /*0af0*/  MUFU.RCP R9, R12 ;  /* 0x0000000c00097308 */ /* 0x001e300000001000 */
[----:B------:R-:W1:Y:S01]  /*0b00*/  FCHK P0, R13, R12 ;  /* 0x0000000c0d007302 */ /* 0x000e620000000000 */
[----:B0-----:R-:W-:-:S04]  /*0b10*/  FFMA R2, R9, -R12, 1 ;  /* 0x3f80000009027423 */ /* 0x001fc8000000080c */
[----:B------:R-:W-:Y:S01]  /*0b20*/  FFMA R2, R9, R2, R9 ;  /* 0x0000000209027223 */ /* 0x000fe20000000009 */
[----:B------:R-:W-:-:S03]  /*0b30*/  FADD R9, R3, -12583039 ;  /* 0xcb40007f03097421 */ /* 0x000fc60000000000 */
[----:B------:R-:W-:Y:S01]  /*0b40*/  FFMA R11, R2, 58.230770111083984375, RZ ;  /* 0x4268ec4f020b7823 */ /* 0x000fe200000000ff */
[----:B------:R-:W-:-:S03]  /*0b50*/  FFMA R9, R8, 1.4426950216293334961, -R9 ;  /* 0x3fb8aa3b08097823 */ /* 0x000fc60000000809 */
[----:B------:R-:W-:Y:S01]  /*0b60*/  FFMA R10, R11, -R12, 58.230770111083984375 ;  /* 0x4268ec4f0b0a7423 */ /* 0x000fe2000000080c */
[----:B------:R-:W-:Y:S01]  /*0b70*/  FFMA R8, R8, 1.925963033500011079e-08, R9 ;  /* 0x32a5706008087823 */ /* 0x000fe20000000009 */
[----:B------:R-:W-:Y:S02]  /*0b80*/  SHF.L.U32 R9, R3, 0x17, RZ ;  /* 0x0000001703097819 */ /* 0x000fe400000006ff */
[----:B------:R-:W-:Y:S01]  /*0b90*/  FFMA R2, R2, R10, R11 ;  /* 0x0000000a02027223 */ /* 0x000fe2000000000b */
[----:B-1----:R-:W-:Y:S06]  /*0ba0*/  @!P0 BRA `(.L_x_7) ;  /* 0x0000000000148947 */ /* 0x002fec0003800000 */
[----:B------:R-:W0:Y:S01]  /*0bb0*/  LDC R3, c[0x0][0x3b8] ;  /* 0x0000ee00ff037b82 */ /* 0x000e220000000800 */
[----:B------:R-:W-:Y:S01]  /*0bc0*/  HFMA2 R2, -RZ, RZ, 3.203125, -4412 ;  /* 0x4268ec4fff027431 */ /* 0x000fe200000001ff */
[----:B------:R-:W-:-:S07]  /*0bd0*/  MOV R17, 0xbf0 ;  /* 0x00000bf000117802 */ /* 0x000fce0000000f00 */
[----:B0-----:R-:W-:Y:S05]  /*0be0*/  CALL.REL.NOINC `($__internal_1_$__cuda_sm3x_div_rn_noftz_f32_slowpath) ;  /* 0x00000038005c7944 */ /* 0x001fea0003c00000 */
[----:B------:R-:W-:-:S07]  /*0bf0*/  MOV R2, R18 ;  /* 0x0000001200027202 */ /* 0x000fce0000000f00 */
.L_x_7:
[----:B------:R-:W-:Y:S01]  /*0c00*/  FADD R2, RZ, R2 ;  /* 0x00000002ff027221 */ /* 0x000fe20000000000 */
[----:B------:R-:W0:Y:S01]  /*0c10*/  LDC R11, c[0x0][0x3cc] ;  /* 0x0000f300ff0b7b82 */ /* 0x000e220000000800 */
[----:B------:R-:W-:Y:S01]  /*0c20*/  HFMA2 R10, -RZ, RZ, 0.2008056640625, 1.501953125 ;  /* 0x326d3e02ff0a7431 */ /* 0x000fe200000001ff */
[----:B------:R-:W-:Y:S01]  /*0c30*/  MOV R3, 0x3fb8aa3b ;  /* 0x3fb8aa3b00037802 */ /* 0x000fe20000000f00 */
[----:B------:R-:W-:Y:S01]  /*0c40*/  FADD R2, R2, -1.2988000200556649038e-24 ;  /* 0x97c8fac502027421 */ /* 0x000fe20000000000 */
[----:B------:R-:W-:Y:S01]  /*0c50*/  HFMA2 R15, -RZ, RZ, 1.6611328125, -0.0645751953125 ;  /* 0x3ea5ac22ff0f7431 */ /* 0x000fe200000001ff */
[----:B------:R-:W-:Y:S01]  /*0c60*/  MOV R14, 0x3e055027 ;  /* 0x3e055027000e7802 */ /* 0x000fe20000000f00 */
[----:B------:R-:W-:Y:S01]  /*0c70*/  HFMA2 R20, -RZ, RZ, 0.64013671875, -15.109375 ;  /* 0x391fcb8eff147431 */ /* 0x000fe200000001ff */
[----:B------:R-:W1:Y:S01]  /*0c80*/  LDCU UR6, c[0x0][0x3dc] ;  /* 0x00007b80ff0677ac */ /* 0x000e620008000800 */
[----:B------:R-:W-:Y:S01]  /*0c90*/  FSETP.GEU.AND P0, PT, R2, 1.175494350822287508e-38, PT ;  /* 0x008000000200780b */ /* 0x000fe20003f0e000 */
[----:B------:R-:W2:Y:S01]  /*0ca0*/  LDC R12, c[0x0][0x3e0] ;  /* 0x0000f800ff0c7b82 */ /* 0x000ea20000000800 */
[----:B------:R-:W-:Y:S01]  /*0cb0*/  FFMA R3, R10, R3, 1.7329003867416759022e-06 ;  /* 0x35e896010a037423 */ /* 0x000fe20000000003 */
[----:B------:R-:W3:Y:S03]  /*0cc0*/  LDCU.64 UR4, c[0x0][0x3b0] ;  /* 0x00007600ff0477ac */ /* 0x000ee60008000a00 */
[----:B------:R-:W-:-:S04]  /*0cd0*/  FFMA R3, -R15, 1.9251366722983220825e-08, R3 ;  /* 0x32a55e340f037823 */ /* 0x000fc80000000103 */
[----:B------:R-:W-:-:S03]  /*0ce0*/  FFMA R10, R10, 0.038368150591850280762, R3 ;  /* 0x3d1d27ec0a0a7823 */ /* 0x000fc60000000003 */
[----:B------:R-:W-:Y:S01]  /*0cf0*/  @!P0 FMUL R2, R2, 8388608 ;  /* 0x4b00000002028820 */ /* 0x000fe20000400000 */
[----:B------:R-:W-:Y:S01]  /*0d00*/  FFMA R15, -R15, 0.012789383530616760254, R10 ;  /* 0x3c518a900f0f7823 */ /* 0x000fe2000000010a */
[----:B0-----:R-:W-:-:S03]  /*0d10*/  FADD R3, R11, -1.541428310757298778e-44 ;  /* 0x8000000b0b037421 */ /* 0x001fc60000000000 */
[C---:B------:R-:W-:Y:S01]  /*0d20*/  IADD3 R17, PT, PT, R2.reuse, -0x3f2aaaab, RZ ;  /* 0xc0d5555502117810 */ /* 0x040fe20007ffe0ff */
[----:B------:R-:W-:Y:S01]  /*0d30*/  FADD R16, R15, 63.533172607421875 ;  /* 0x427e21f80f107421 */ /* 0x000fe20000000000 */
[----:B------:R-:W-:Y:S01]  /*0d40*/  FADD R3, -R3, 1.0554580033294522178e-41 ;  /* 0x00001d6c03037421 */ /* 0x000fe20000000100 */
[----:B------:R-:W-:Y:S02]  /*0d50*/  FSETP.NEU.AND P3, PT, R2, RZ, PT ;  /* 0x000000ff0200720b */ /* 0x000fe40003f6d000 */
[----:B------:R-:W-:Y:S01]  /*0d60*/  LOP3.LUT R17, R17, 0xff800000, RZ, 0xc0, !PT ;  /* 0xff80000011117812 */ /* 0x000fe200078ec0ff */
[-C--:B------:R-:W-:Y:S01]  /*0d70*/  FMUL R10, R3, R16.reuse ;  /* 0x00000010030a7220 */ /* 0x080fe20000400000 */
[----:B------:R-:W-:Y:S02]  /*0d80*/  FADD R18, R16, -63.533172607421875 ;  /* 0xc27e21f810127421 */ /* 0x000fe40000000000 */
[-C--:B------:R-:W-:Y:S01]  /*0d90*/  IADD3 R13, PT, PT, R2, -R17.reuse, RZ ;  /* 0x80000011020d7210 */ /* 0x080fe20007ffe0ff */
[----:B------:R-:W0:Y:S01]  /*0da0*/  FRND R11, R10 ;  /* 0x0000000a000b7307 */ /* 0x000e220000201000 */
[----:B------:R-:W-:Y:S01]  /*0db0*/  FADD R18, R15, -R18 ;  /* 0x800000120f127221 */ /* 0x000fe20000000000 */
[----:B------:R-:W-:Y:S01]  /*0dc0*/  FFMA R15, R3, R16, -R10 ;  /* 0x00000010030f7223 */ /* 0x000fe2000000080a */
[----:B------:R-:W-:Y:S01]  /*0dd0*/  I2FP.F32.S32 R17, R17 ;  /* 0x0000001100117245 */ /* 0x000fe20000201400 */
[----:B------:R-:W-:Y:S01]  /*0de0*/  FADD R13, R13, -1 ;  /* 0xbf8000000d0d7421 */ /* 0x000fe20000000000 */
[----:B------:R-:W-:Y:S01]  /*0df0*/  FSETP.GT.AND P2, PT, |R10|, 152, PT ;  /* 0x431800000a00780b */ /* 0x000fe20003f44200 */
[C---:B------:R-:W-:Y:S01]  /*0e00*/  FFMA R15, R3.reuse, R18, R15 ;  /* 0x00000012030f7223 */ /* 0x040fe2000000000f */
[----:B------:R-:W-:Y:S01]  /*0e10*/  FMUL R18, R3, 0.5 ;  /* 0x3f00000003127820 */ /* 0x000fe20000400000 */
[----:B------:R-:W-:-:S04]  /*0e20*/  FFMA R14, R13, -R14, 0.14084610342979431152 ;  /* 0x3e1039f60d0e7423 */ /* 0x000fc8000000080e */
[C---:B------:R-:W-:Y:S01]  /*0e30*/  FFMA R14, R13.reuse, R14, -0.12148627638816833496 ;  /* 0xbdf8cdcc0d0e7423 */ /* 0x040fe2000000000e */
[----:B------:R-:W4:Y:S01]  /*0e40*/  FRND.TRUNC R18, R18 ;  /* 0x0000001200127307 */ /* 0x000f22000020d000 */
[C---:B0-----:R-:W-:Y:S02]  /*0e50*/  FADD R16, R10.reuse, -R11 ;  /* 0x8000000b0a107221 */ /* 0x041fe40000000000 */
[----:B------:R-:W-:Y:S01]  /*0e60*/  FFMA R14, R13, R14, 0.13980610668659210205 ;  /* 0x3e0f29550d0e7423 */ /* 0x000fe2000000000e */
[----:B------:R-:W-:Y:S01]  /*0e70*/  FSETP.GT.AND P1, PT, R11, RZ, PT ;  /* 0x000000ff0b00720b */ /* 0x000fe20003f24000 */
[----:B------:R-:W-:Y:S02]  /*0e80*/  FADD R19, R15, R16 ;  /* 0x000000100f137221 */ /* 0x000fe40000000000 */
[----:B------:R-:W-:Y:S01]  /*0e90*/  FFMA R14, R13, R14, -0.16684235632419586182 ;  /* 0xbe2ad8b90d0e7423 */ /* 0x000fe2000000000e */
[----:B------:R-:W-:Y:S01]  /*0ea0*/  SEL R11, RZ, 0x83000000, P1 ;  /* 0x83000000ff0b7807 */ /* 0x000fe20000800000 */
[----:B--2---:R-:W0:Y:S01]  /*0eb0*/  MUFU.RCP R15, R12 ;  /* 0x0000000c000f7308 */ /* 0x004e220000001000 */
[----:B------:R-:W-:Y:S01]  /*0ec0*/  FFMA R20, R19, R20, 0.0013391353422775864601 ;  /* 0x3aaf85ed13147423 */ /* 0x000fe20000000014 */
[----:B------:R-:W-:Y:S01]  /*0ed0*/  FFMA R14, R13, R14, 0.20012299716472625732 ;  /* 0x3e4ced0b0d0e7423 */ /* 0x000fe2000000000e */
[----:B------:R-:W-:-:S02]  /*0ee0*/  FSETP.GEU.AND P1, PT, R10, RZ, PT ;  /* 0x000000ff0a00720b */ /* 0x000fc40003f2e000 */
[----:B------:R-:W-:Y:S01]  /*0ef0*/  FFMA R20, R19, R20, 0.0096188392490148544312 ;  /* 0x3c1d985613147423 */ /* 0x000fe20000000014 */
[----:B------:R-:W-:Y:S01]  /*0f00*/  FFMA R14, R13, R14, -0.24999669194221496582 ;  /* 0xbe7fff220d0e7423 */ /* 0x000fe2000000000e */
[----:B----4-:R-:W-:Y:S02]  /*0f10*/  FADD R18, R18, R18 ;  /* 0x0000001212127221 */ /* 0x010fe40000000000 */
[----:B------:R-:W-:Y:S01]  /*0f20*/  FFMA R20, R19, R20, 0.055503588169813156128 ;  /* 0x3d6357bb13147423 */ /* 0x000fe20000000014 */
[----:B------:R-:W-:Y:S01]  /*0f30*/  FFMA R16, R13, R14, 0.33333182334899902344 ;  /* 0x3eaaaa780d107423 */ /* 0x000fe2000000000e */
[----:B------:R-:W-:Y:S01]  /*0f40*/  FSEL R14, RZ, -23, P0 ;  /* 0xc1b80000ff0e7808 */ /* 0x000fe20000000000 */
[----:B------:R-:W-:Y:S01]  /*0f50*/  FADD R18, R3, -R18 ;  /* 0x8000001203127221 */ /* 0x000fe20000000000 */
[----:B------:R-:W-:Y:S01]  /*0f60*/  ISETP.GT.U32.AND P0, PT, R2, 0x7f7fffff, PT ;  /* 0x7f7fffff0200780c */ /* 0x000fe20003f04070 */
[----:B------:R-:W-:Y:S01]  /*0f70*/  FFMA R16, R13, R16, -0.5 ;  /* 0xbf0000000d107423 */ /* 0x000fe20000000010 */
[----:B------:R-:W-:Y:S01]  /*0f80*/  FFMA R20, R19, R20, 0.24022644758224487305 ;  /* 0x3e75fdec13147423 */ /* 0x000fe20000000014 */
[----:B------:R-:W-:Y:S01]  /*0f90*/  FFMA R14, R17, 1.1920928955078125e-07, R14 ;  /* 0x34000000110e7823 */ /* 0x000fe2000000000e */
[----:B------:R-:W-:Y:S01]  /*0fa0*/  MOV R17, 0x7f800000 ;  /* 0x7f80000000117802 */ /* 0x000fe20000000f00 */
[----:B------:R-:W-:Y:S01]  /*0fb0*/  FMUL R16, R13, R16 ;  /* 0x000000100d107220 */ /* 0x000fe20000400000 */
[----:B------:R-:W-:-:S03]  /*0fc0*/  FFMA R20, R19, R20, 0.69314718246459960938 ;  /* 0x3f31721813147423 */ /* 0x000fc60000000014 */
[----:B------:R-:W-:Y:S01]  /*0fd0*/  FFMA R13, R13, R16, R13 ;  /* 0x000000100d0d7223 */ /* 0x000fe2000000000d */
[----:B------:R-:W-:Y:S01]  /*0fe0*/  FFMA R20, R19, R20, 1 ;  /* 0x3f80000013147423 */ /* 0x000fe20000000014 */
[----:B------:R-:W-:Y:S02]  /*0ff0*/  FRND.FLOOR R16, R3 ;  /* 0x0000000300107307 */ /* 0x000fe40000205000 */
[----:B------:R-:W-:Y:S01]  /*1000*/  FFMA R13, R14, 0.69314718246459960938, R13 ;  /* 0x3f3172180e0d7823 */ /* 0x000fe2000000000d */
[----:B------:R-:W-:Y:S01]  /*1010*/  @P0 FFMA R13, R2, R17, +INF ;  /* 0x7f800000020d0423 */ /* 0x000fe20000000011 */
[----:B------:R-:W-:Y:S01]  /*1020*/  IADD3 R17, PT, PT, R11, 0x7f000000, RZ ;  /* 0x7f0000000b117810 */ /* 0x000fe20007ffe0ff */
[----:B0-----:R-:W-:Y:S01]  /*1030*/  FFMA R2, R15, -R12, 1 ;  /* 0x3f8000000f027423 */ /* 0x001fe2000000080c */
[----:B------:R-:W-:Y:S02]  /*1040*/  FSETP.NEU.AND P0, PT, |R18|, 1, PT ;  /* 0x3f8000001200780b */ /* 0x000fe40003f0d200 */
[----:B------:R0:W2:Y:S01]  /*1050*/  F2I.NTZ R14, R10 ;  /* 0x0000000a000e7305 */ /* 0x0000a20000203100 */
[----:B------:R-:W-:Y:S01]  /*1060*/  FMUL R17, R20, R17 ;  /* 0x0000001114117220 */ /* 0x000fe20000400000 */
[----:B------:R-:W-:Y:S01]  /*1070*/  FSEL R13, R13, -INF , P3 ;  /* 0xff8000000d0d7808 */ /* 0x000fe20001800000 */
[----:B------:R-:W-:-:S04]  /*1080*/  FFMA R2, R15, R2, R15 ;  /* 0x000000020f027223 */ /* 0x000fc8000000000f */
[----:B-1----:R-:W-:-:S04]  /*1090*/  FFMA R15, R2, UR6, RZ ;  /* 0x00000006020f7c23 */ /* 0x002fc800080000ff */
[----:B0-----:R-:W-:Y:S01]  /*10a0*/  FFMA R10, R15, -R12, UR6 ;  /* 0x000000060f0a7e23 */ /* 0x001fe2000800080c */
[----:B--2---:R-:W-:Y:S01]  /*10b0*/  LEA R14, R14, -R11, 0x17 ;  /* 0x8000000b0e0e7211 */ /* 0x004fe200078eb8ff */
[----:B---3--:R-:W-:Y:S02]  /*10c0*/  FADD R11, -R13, UR5 ;  /* 0x000000050d0b7e21 */ /* 0x008fe40008000100 */
[----:B------:R-:W-:Y:S02]  /*10d0*/  FFMA R10, R2, R10, R15 ;  /* 0x0000000a020a7223 */ /* 0x000fe4000000000f */
[----:B------:R-:W-:Y:S01]  /*10e0*/  FMUL R14, R17, R14 ;  /* 0x0000000e110e7220 */ /* 0x000fe20000400000 */
[----:B------:R-:W-:Y:S01]  /*10f0*/  MOV R17, UR6 ;  /* 0x0000000600117c02 */ /* 0x000fe20008000f00 */
[----:B------:R-:W-:Y:S01]  /*1100*/  FMUL R11, R11, UR4 ;  /* 0x000000040b0b7c20 */ /* 0x000fe20008400000 */
[----:B------:R-:W-:Y:S02]  /*1110*/  @P2 FSEL R14, RZ, +INF , !P1 ;  /* 0x7f800000ff0e2808 */ /* 0x000fe40004800000 */
[----:B------:R-:W0:Y:S01]  /*1120*/  FCHK P3, R17, R12 ;  /* 0x0000000c11007302 */ /* 0x000e220000060000 */
[----:B------:R-:W-:-:S02]  /*1130*/  FSETP.NEU.AND P1, PT, R3, R16, PT ;  /* 0x000000100300720b */ /* 0x000fc40003f2d000 */
[----:B------:R-:W-:-:S04]  /*1140*/  FSEL R14, R14, -R14, P0 ;  /* 0x8000000e0e0e7208 */ /* 0x000fc80000000000 */
[----:B------:R-:W-:Y:S01]  /*1150*/  FSEL R14, R14, +QNAN , !P1 ;  /* 0x7fffffff0e0e7808 */ /* 0x000fe20004800000 */
[----:B0-----:R-:W-:Y:S06]  /*1160*/  @!P3 BRA `(.L_x_8) ;  /* 0x000000000014b947 */ /* 0x001fec0003800000 */
[----:B------:R-:W0:Y:S01]  /*1170*/  LDC R2, c[0x0][0x3dc] ;  /* 0x0000f700ff027b82 */ /* 0x000e220000000800 */
[----:B------:R-:W-:-:S07]  /*1180*/  MOV R17, 0x11b0 ;  /* 0x000011b000117802 */ /* 0x000fce0000000f00 */
[----:B------:R-:W1:Y:S02]  /*1190*/  LDC R3, c[0x0][0x3e0] ;  /* 0x0000f800ff037b82 */ /* 0x000e640000000800 */
[----:B01----:R-:W-:Y:S05]  /*11a0*/  CALL.REL.NOINC `($__internal_1_$__cuda_sm3x_div_rn_noftz_f32_slowpath) ;  /* 0x0000003000ec7944 */ /* 0x003fea0003c00000 */
[----:B------:R-:W-:-:S07]  /*11b0*/  MOV R10, R18 ;  /* 0x00000012000a7202 */ /* 0x000fce0000000f00 */
.L_x_8:
[----:B------:R-:W-:Y:S05]  /*11c0*/  BRA.U !UP0, `(.L_x_0) ;  /* 0x00000031085c7547 */ /* 0x000fea000b800000 */
[----:B------:R-:W0:Y:S01]  /*11d0*/  LDC R3, c[0x0][0x3cc] ;  /* 0x0000f300ff037b82 */ /* 0x000e220000000800 */
[----:B------:R-:W1:Y:S01]  /*11e0*/  LDCU UR4, c[0x0][0x39c] ;  /* 0x00007380ff0477ac */ /* 0x000e620008000800 */
[----:B------:R-:W2:Y:S06]  /*11f0*/  LDCU UR5, c[0x0][0x3c0] ;  /* 0x00007800ff0577ac */ /* 0x000eac0008000800 */
[----:B------:R-:W3:Y:S01]  /*1200*/  LDC R2, c[0x0][0x3bc] ;  /* 0x0000ef00ff027b82 */ /* 0x000ee20000000800 */
[----:B-1----:R-:W-:Y:S01]  /*1210*/  UISETP.GE.AND UP0, UPT, UR4, 0x1, UPT ;  /* 0x000000010400788c */ /* 0x002fe2000bf06270 */
[----:B--2---:R-:W-:Y:S01]  /*1220*/  FMUL R13, RZ, -UR5 ;  /* 0x80000005ff0d7c20 */ /* 0x004fe20008400000 */
[----:B0-----:R-:W-:-:S04]  /*1230*/  FADD R3, R3, -1.541428310757298778e-44 ;  /* 0x8000000b03037421 */ /* 0x001fc80000000000 */
[----:B------:R-:W-:Y:S01]  /*1240*/  FADD R12, -R3, 1.0554580033294522178e-41 ;  /* 0x00001d6c030c7421 */ /* 0x000fe20000000100 */
[----:B---3--:R-:W-:-:S03]  /*1250*/  FFMA R13, R13, 1.1712187487299286181e-30, R2 ;  /* 0x0dbe0a860d0d7823 */ /* 0x008fc60000000002 */
[----:B------:R-:W-:Y:S01]  /*1260*/  FADD R3, R12, -1.33090000155076198400e+19 ;  /* 0xdf38b3110c037421 */ /* 0x000fe20000000000 */
[----:B------:R-:W-:Y:S06]  /*1270*/  BRA.U !UP0, `(.L_x_9) ;  /* 0x00000019089c7547 */ /* 0x000fec000b800000 */
[----:B------:R-:W-:Y:S01]  /*1280*/  FSETP.NEU.AND P0, PT, R12, RZ, PT ;  /* 0x000000ff0c00720b */ /* 0x000fe20003f0d000 */
[----:B------:R-:W0:-:S12]  /*1290*/  LDCU.64 UR8, c[0x0][0x358] ;  /* 0x00006b00ff0877ac */ /* 0x000e180008000a00 */
[----:B------:R-:W-:Y:S05]  /*12a0*/  @P0 BRA `(.L_x_10) ;  /* 0x0000000c00540947 */ /* 0x000fea0003800000 */
[----:B------:R-:W1:Y:S01]  /*12b0*/  LDC R3, c[0x0][0x3c8] ;  /* 0x0000f200ff037b82 */ /* 0x000e620000000800 */
[----:B------:R-:W2:Y:S02]  /*12c0*/  LDCU UR4, c[0x0][0x3c4] ;  /* 0x00007880ff0477ac */ /* 0x000ea40008000800 */
[----:B--2---:R-:W-:Y:S01]  /*12d0*/  MOV R14, UR4 ;  /* 0x00000004000e7c02 */ /* 0x004fe20008000f00 */
[----:B-1----:R-:W-:-:S04]  /*12e0*/  FADD R3, R3, 1 ;  /* 0x3f80000003037421 */ /* 0x002fc80000000000 */
[----:B------:R-:W1:Y:S08]  /*12f0*/  MUFU.RCP R2, R3 ;  /* 0x0000000300027308 */ /* 0x000e700000001000 */
[----:B------:R-:W2:Y:S01]  /*1300*/  FCHK P0, R14, R3 ;  /* 0x000000030e007302 */ /* 0x000ea20000000000 */
[----:B-1----:R-:W-:-:S04]  /*1310*/  FFMA R15, -R3, R2, 1 ;  /* 0x3f800000030f7423 */ /* 0x002fc80000000102 */
[----:B------:R-:W-:-:S04]  /*1320*/  FFMA R2, R2, R15, R2 ;  /* 0x0000000f02027223 */ /* 0x000fc80000000002 */
[----:B------:R-:W-:-:S04]  /*1330*/  FFMA R12, R2, UR4, RZ ;  /* 0x00000004020c7c23 */ /* 0x000fc800080000ff */
[----:B------:R-:W-:-:S04]  /*1340*/  FFMA R15, -R3, R12, UR4 ;  /* 0x00000004030f7e23 */ /* 0x000fc8000800010c */
[----:B------:R-:W-:Y:S01]  /*1350*/  FFMA R15, R2, R15, R12 ;  /* 0x0000000f020f7223 */ /* 0x000fe2000000000c */
[----:B--2---:R-:W-:Y:S06]  /*1360*/  @!P0 BRA `(.L_x_11) ;  /* 0x0000000000108947 */ /* 0x004fec0003800000 */
[----:B------:R-:W1:Y:S01]  /*1370*/  LDC R2, c[0x0][0x3c4] ;  /* 0x0000f100ff027b82 */ /* 0x000e620000000800 */
[----:B------:R-:W-:-:S07]  /*1380*/  MOV R17, 0x13a0 ;  /* 0x000013a000117802 */ /* 0x000fce0000000f00 */
[----:B01----:R-:W-:Y:S05]  /*1390*/  CALL.REL.NOINC `($__internal_1_$__cuda_sm3x_div_rn_noftz_f32_slowpath) ;  /* 0x0000003000707944 */ /* 0x003fea0003c00000 */
[----:B------:R-:W-:-:S07]  /*13a0*/  MOV R15, R18 ;  /* 0x00000012000f7202 */ /* 0x000fce0000000f00 */
.L_x_11:
[----:B------:R-:W1:Y:S01]  /*13b0*/  LDC R14, c[0x0][0x39c] ;  /* 0x0000e700ff0e7b82 */ /* 0x000e620000000800 */
[----:B------:R-:W2:Y:S01]  /*13c0*/  LDCU.64 UR6, c[0x0][0x3d0] ;  /* 0x00007a00ff0677ac */ /* 0x000ea20008000a00 */
[----:B------:R-:W-:Y:S01]  /*13d0*/  FADD R15, R15, -1.9618178500547438993e-44 ;  /* 0x8000000e0f0f7421 */ /* 0x000fe20000000000 */
[----:B------:R-:W-:Y:S01]  /*13e0*/  UMOV UR4, URZ ;  /* 0x000000ff00047c82 */ /* 0x000fe20008000000 */
[----:B--2---:R-:W-:-:S04]  /*13f0*/  UIADD3 UR6, UP0, UPT, UR6, 0x10, URZ ;  /* 0x0000001006067890 */ /* 0x004fc8000ff1e0ff */
[----:B------:R-:W-:Y:S01]  /*1400*/  UIADD3.X UR7, UPT, UPT, URZ, UR7, URZ, UP0, !UPT ;  /* 0x00000007ff077290 */ /* 0x000fe200087fe4ff */
[C---:B-1----:R-:W-:Y:S02]  /*1410*/  LOP3.LUT R16, R14.reuse, 0x7ffffff8, RZ, 0xc0, !PT ;  /* 0x7ffffff80e107812 */ /* 0x042fe400078ec0ff */
[C---:B------:R-:W-:Y:S02]  /*1420*/  LOP3.LUT R20, R14.reuse, 0x7, RZ, 0xc0, !PT ;  /* 0x000000070e147812 */ /* 0x040fe400078ec0ff */
[----:B------:R-:W-:Y:S02]  /*1430*/  LOP3.LUT R14, R14, 0x3, RZ, 0xc0, !PT ;  /* 0x000000030e0e7812 */ /* 0x000fe400078ec0ff */
[----:B------:R-:W-:-:S07]  /*1440*/  IADD3 R12, PT, PT, -R16, RZ, RZ ;  /* 0x000000ff100c7210 */ /* 0x000fce0007ffe1ff */
.L_x_25:
[----:B-123--:R-:W-:-:S05]  /*1450*/  UMOV UR5, URZ ;  /* 0x000000ff00057c82 */ /* 0x00efca0008000000 */
.L_x_24:
[----:B------:R-:W-:-:S13]  /*1460*/  FSETP.GT.AND P0, PT, R0, R5, PT ;  /* 0x000000050000720b */ /* 0x000fda0003f04000 */
[----:B-123--:R-:W-:Y:S05]  /*1470*/  @!P0 BRA `(.L_x_12) ;  /* 0x0000000800bc8947 */ /* 0x00efea0003800000 */
[----:B------:R-:W1:Y:S01]  /*1480*/  LDCU UR10, c[0x0][0x39c] ;  /* 0x00007380ff0a77ac */ /* 0x000e620008000800 */
[----:B------:R-:W-:Y:S01]  /*1490*/  IADD3 R2, PT, PT, R4, -0xd000000, RZ ;  /* 0xf300000004027810 */ /* 0x000fe20007ffe0ff */
[----:B------:R2:W3:Y:S03]  /*14a0*/  MUFU.RSQ R17, R4 ;  /* 0x0000000400117308 */ /* 0x0004e60000001400 */
[----:B------:R-:W-:Y:S01]  /*14b0*/  ISETP.GT.U32.AND P0, PT, R2, 0x727fffff, PT ;  /* 0x727fffff0200780c */ /* 0x000fe20003f04070 */
[----:B-1----:R-:W-:-:S12]  /*14c0*/  UISETP.GE.U32.AND UP0, UPT, UR10, 0x8, UPT ;  /* 0x000000080a00788c */ /* 0x002fd8000bf06070 */
[----:B--23--:R-:W-:Y:S05]  /*14d0*/  @!P0 BRA `(.L_x_13) ;  /* 0x0000000000148947 */ /* 0x00cfea0003800000 */
[----:B------:R-:W-:Y:S02]  /*14e0*/  MOV R2, R4 ;  /* 0x0000000400027202 */ /* 0x000fe40000000f00 */
[----:B------:R-:W-:-:S07]  /*14f0*/  MOV R19, 0x1510 ;  /* 0x0000151000137802 */ /* 0x000fce0000000f00 */
[----:B0-----:R-:W-:Y:S05]  /*1500*/  CALL.REL.NOINC `($__internal_0_$__cuda_sm20_sqrt_rn_f32_slowpath) ;  /* 0x0000002c00b47944 */ /* 0x001fea0003c00000 */
[----:B------:R-:W-:Y:S01]  /*1510*/  MOV R3, R17 ;  /* 0x0000001100037202 */ /* 0x000fe20000000f00 */
[----:B------:R-:W-:Y:S06]  /*1520*/  BRA `(.L_x_14) ;  /* 0x0000000000107947 */ /* 0x000fec0003800000 */
.L_x_13:
[----:B------:R-:W-:Y:S01]  /*1530*/  FMUL.FTZ R3, R4, R17 ;  /* 0x0000001104037220 */ /* 0x000fe20000410000 */
[----:B------:R-:W-:-:S03]  /*1540*/  FMUL.FTZ R17, R17, 0.5 ;  /* 0x3f00000011117820 */ /* 0x000fc60000410000 */
[----:B------:R-:W-:-:S04]  /*1550*/  FFMA R2, -R3, R3, R4 ;  /* 0x0000000303027223 */ /* 0x000fc80000000104 */
[----:B------:R-:W-:-:S07]  /*1560*/  FFMA R3, R2, R17, R3 ;  /* 0x0000001102037223 */ /* 0x000fce0000000003 */
.L_x_14:
[----:B------:R-:W1:Y:S01]  /*1570*/  LDCU UR10, c[0x0][0x3a4] ;  /* 0x00007480ff0a77ac */ /* 0x000e620008000800 */
[----:B------:R-:W1:Y:S01]  /*1580*/  MUFU.EX2 R2, R8 ;  /* 0x0000000800027308 */ /* 0x000e620000000800 */
[----:B------:R-:W-:Y:S01]  /*1590*/  HFMA2 R18, -RZ, RZ, 3.4921875, 0 ;  /* 0x42fc0000ff127431 */ /* 0x000fe200000001ff */
[----:B------:R-:W-:Y:S01]  /*15a0*/  MOV R24, 0x363d0ada ;  /* 0x363d0ada00187802 */ /* 0x000fe20000000f00 */
[----:B------:R-:W-:Y:S01]  /*15b0*/  FADD R0, R0, R3 ;  /* 0x0000000300007221 */ /* 0x000fe20000000000 */
[----:B-1----:R-:W-:-:S04]  /*15c0*/  FFMA R2, R9, R2, UR10 ;  /* 0x0000000a09027e23 */ /* 0x002fc80008000002 */
[C---:B------:R-:W-:Y:S01]  /*15d0*/  FMUL R17, |R2|.reuse, 1.4426950216293334961 ;  /* 0x3fb8aa3b02117820 */ /* 0x040fe20000400200 */
[----:B------:R-:W-:-:S04]  /*15e0*/  FMUL R21, R2, R2 ;  /* 0x0000000202157220 */ /* 0x000fc80000400000 */
[C---:B------:R-:W-:Y:S01]  /*15f0*/  FFMA R24, R21.reuse, R24, 0.00019836159481201320887 ;  /* 0x394fff4915187423 */ /* 0x040fe20000000018 */
[----:B------:R-:W1:Y:S03]  /*1600*/  FRND.TRUNC R17, R17 ;  /* 0x0000001100117307 */ /* 0x000e66000020d000 */
[----:B------:R-:W-:-:S04]  /*1610*/  FFMA R24, R21, R24, 0.0083333496004343032837 ;  /* 0x3c08889a15187423 */ /* 0x000fc80000000018 */
[----:B------:R-:W-:-:S04]  /*1620*/  FFMA R24, R21, R24, 0.16666667163372039795 ;  /* 0x3e2aaaab15187423 */ /* 0x000fc80000000018 */
[----:B------:R-:W-:Y:S01]  /*1630*/  FMUL R21, R21, R24 ;  /* 0x0000001815157220 */ /* 0x000fe20000400000 */
[----:B-1----:R-:W-:Y:S02]  /*1640*/  FSETP.GT.AND P0, PT, |R17|, 126, PT ;  /* 0x42fc00001100780b */ /* 0x002fe40003f04200 */
[----:B------:R-:W-:-:S04]  /*1650*/  LOP3.LUT R18, R18, 0x80000000, R17, 0xb8, !PT ;  /* 0x8000000012127812 */ /* 0x000fc800078eb811 */
[----:B------:R-:W-:Y:S02]  /*1660*/  FSEL R19, R18, R17, P0 ;  /* 0x0000001112137208 */ /* 0x000fe40000000000 */
[----:B------:R-:W-:-:S03]  /*1670*/  FSETP.GE.AND P0, PT, |R2|, 1, PT ;  /* 0x3f8000000200780b */ /* 0x000fc60003f06200 */
[----:B------:R-:W-:-:S04]  /*1680*/  FFMA R18, R19, -0.69314718246459960938, |R2| ;  /* 0xbf31721813127823 */ /* 0x000fc80000000402 */
[C---:B------:R-:W-:Y:S01]  /*1690*/  FFMA R18, R19.reuse, 1.9046542121259335545e-09, R18 ;  /* 0x3102e30813127823 */ /* 0x040fe20000000012 */
[----:B------:R-:W-:-:S03]  /*16a0*/  FADD R19, R19, 12583037 ;  /* 0x4b40007d13137421 */ /* 0x000fc60000000000 */
[----:B------:R-:W-:Y:S02]  /*16b0*/  FMUL R18, R18, 1.4426950216293334961 ;  /* 0x3fb8aa3b12127820 */ /* 0x000fe40000400000 */
[----:B------:R-:W-:-:S04]  /*16c0*/  SHF.L.U32 R19, R19, 0x17, RZ ;  /* 0x0000001713137819 */ /* 0x000fc800000006ff */
[----:B------:R-:W1:Y:S02]  /*16d0*/  MUFU.EX2 R18, R18 ;  /* 0x0000001200127308 */ /* 0x000e640000000800 */
[----:B-1----:R-:W-:-:S06]  /*16e0*/  FMUL R19, R19, R18 ;  /* 0x0000001213137220 */ /* 0x002fcc0000400000 */
[----:B------:R-:W1:Y:S02]  /*16f0*/  MUFU.RCP R22, R19 ;  /* 0x0000001300167308 */ /* 0x000e640000001000 */
[----:B-1----:R-:W-:-:S04]  /*1700*/  FMUL.FTZ R22, R22, -0.125 ;  /* 0xbe00000016167820 */ /* 0x002fc80000410000 */
[----:B------:R-:W-:-:S05]  /*1710*/  FFMA R17, R19, 2, R22 ;  /* 0x4000000013117823 */ /* 0x000fca0000000016 */
[--C-:B------:R-:W-:Y:S01]  /*1720*/  LOP3.LUT R17, R17, 0x80000000, R2.reuse, 0xb8, !PT ;  /* 0x8000000011117812 */ /* 0x100fe200078eb802 */
[----:B------:R-:W-:Y:S01]  /*1730*/  @!P0 FFMA R17, R2, R21, R2 ;  /* 0x0000001502118223 */ /* 0x000fe20000000002 */
[----:B------:R-:W-:-:S03]  /*1740*/  IADD3 R2, PT, PT, R10, -0xd000000, RZ ;  /* 0xf30000000a027810 */ /* 0x000fc60007ffe0ff */
[----:B------:R-:W-:Y:S01]  /*1750*/  FADD R0, R0, R17 ;  /* 0x0000001100007221 */ /* 0x000fe20000000000 */
[----:B------:R-:W-:Y:S01]  /*1760*/  ISETP.GT.U32.AND P1, PT, R2, 0x727fffff, PT ;  /* 0x727fffff0200780c */ /* 0x000fe20003f24070 */
[----:B------:R1:W2:Y:S02]  /*1770*/  MUFU.RSQ R17, R10 ;  /* 0x0000000a00117308 */ /* 0x0002a40000001400 */
[C---:B------:R-:W-:Y:S01]  /*1780*/  FADD R2, R0.reuse, R13 ;  /* 0x0000000d00027221 */ /* 0x040fe20000000000 */
[----:B------:R-:W-:-:S13]  /*1790*/  FSETP.GT.AND P0, PT, R0, R11, PT ;  /* 0x0000000b0000720b */ /* 0x000fda0003f04000 */
[----:B------:R-:W-:Y:S01]  /*17a0*/  @P0 FADD R0, R15, R2 ;  /* 0x000000020f000221 */ /* 0x000fe20000000000 */
[----:B-12---:R-:W-:Y:S06]  /*17b0*/  @!P1 BRA `(.L_x_15) ;  /* 0x0000000000149947 */ /* 0x006fec0003800000 */
[----:B------:R-:W-:Y:S02]  /*17c0*/  MOV R2, R10 ;  /* 0x0000000a00027202 */ /* 0x000fe40000000f00 */
[----:B------:R-:W-:-:S07]  /*17d0*/  MOV R19, 0x17f0 ;  /* 0x000017f000137802 */ /* 0x000fce0000000f00 */
[----:B0-----:R-:W-:Y:S05]  /*17e0*/  CALL.REL.NOINC `($__internal_0_$__cuda_sm20_sqrt_rn_f32_slowpath) ;  /* 0x0000002800fc7944 */ /* 0x001fea0003c00000 */
[----:B------:R-:W-:Y:S01]  /*17f0*/  MOV R2, R17 ;  /* 0x0000001100027202 */ /* 0x000fe20000000f00 */
[----:B------:R-:W-:Y:S06]  /*1800*/  BRA `(.L_x_16) ;  /* 0x0000000000107947 */ /* 0x000fec0003800000 */
.L_x_15:
[C---:B------:R-:W-:Y:S01]  /*1810*/  FMUL.FTZ R3, R17.reuse, R10 ;  /* 0x0000000a11037220 */ /* 0x040fe20000410000 */
[----:B------:R-:W-:-:S03]  /*1820*/  FMUL.FTZ R17, R17, 0.5 ;  /* 0x3f00000011117820 */ /* 0x000fc60000410000 */
[----:B------:R-:W-:-:S04]  /*1830*/  FFMA R2, -R3, R3, R10 ;  /* 0x0000000303027223 */ /* 0x000fc8000000010a */
[----:B------:R-:W-:-:S07]  /*1840*/  FFMA R2, R2, R17, R3 ;  /* 0x0000001102027223 */ /* 0x000fce0000000003 */
.L_x_16:
[----:B------:R-:W1:Y:S02]  /*1850*/  FRND.FLOOR R2, R2 ;  /* 0x0000000200027307 */ /* 0x000e640000205000 */
[----:B-1----:R-:W-:-:S06]  /*1860*/  IADD3 R3, PT, PT, R2, -0xd000000, RZ ;  /* 0xf300000002037810 */ /* 0x002fcc0007ffe0ff */
[----:B------:R1:W2:Y:S01]  /*1870*/  MUFU.RSQ R17, R2 ;  /* 0x0000000200117308 */ /* 0x0002a20000001400 */
[----:B------:R-:W-:-:S13]  /*1880*/  ISETP.GT.U32.AND P0, PT, R3, 0x727fffff, PT ;  /* 0x727fffff0300780c */ /* 0x000fda0003f04070 */
[----:B-1----:R-:W-:Y:S05]  /*1890*/  @!P0 BRA `(.L_x_17) ;  /* 0x0000000000108947 */ /* 0x002fea0003800000 */
[----:B------:R-:W-:-:S07]  /*18a0*/  MOV R19, 0x18c0 ;  /* 0x000018c000137802 */ /* 0x000fce0000000f00 */
[----:B0-2---:R-:W-:Y:S05]  /*18b0*/  CALL.REL.NOINC `($__internal_0_$__cuda_sm20_sqrt_rn_f32_slowpath) ;  /* 0x0000002800c87944 */ /* 0x005fea0003c00000 */
[----:B------:R-:W-:Y:S01]  /*18c0*/  MOV R3, R17 ;  /* 0x0000001100037202 */ /* 0x000fe20000000f00 */
[----:B------:R-:W-:Y:S06]  /*18d0*/  BRA `(.L_x_18) ;  /* 0x0000000000107947 */ /* 0x000fec0003800000 */
.L_x_17:
[----:B--2---:R-:W-:Y:S01]  /*18e0*/  FMUL.FTZ R3, R2, R17 ;  /* 0x0000001102037220 */ /* 0x004fe20000410000 */
[----:B------:R-:W-:-:S03]  /*18f0*/  FMUL.FTZ R17, R17, 0.5 ;  /* 0x3f00000011117820 */ /* 0x000fc60000410000 */
[----:B------:R-:W-:-:S04]  /*1900*/  FFMA R2, -R3, R3, R2 ;  /* 0x0000000303027223 */ /* 0x000fc80000000102 */
[----:B------:R-:W-:-:S07]  /*1910*/  FFMA R3, R2, R17, R3 ;  /* 0x0000001102037223 */ /* 0x000fce0000000003 */
.L_x_18:
[----:B------:R-:W1:Y:S01]  /*1920*/  FRND.CEIL R3, R3 ;  /* 0x0000000300037307 */ /* 0x000e620000209000 */
[----:B------:R-:W2:Y:S07]  /*1930*/  LDCU UR10, c[0x0][0x3d8] ;  /* 0x00007b00ff0a77ac */ /* 0x000eae0008000800 */
[----:B-1----:R-:W1:Y:S01]  /*1940*/  MUFU.RCP R2, R3 ;  /* 0x0000000300027308 */ /* 0x002e620000001000 */
[----:B--2---:R-:W-:-:S07]  /*1950*/  MOV R22, UR10 ;  /* 0x0000000a00167c02 */ /* 0x004fce0008000f00 */
        /* <DEDUP_REMOVED lines=11> */
.L_x_19:
[----:B------:R-:W1:Y:S01]  /*1a10*/  MUFU.RCP R3, |R2| ;  /* 0x4000000200037308 */ /* 0x000e620000001000 */
[----:B------:R-:W-:Y:S01]  /*1a20*/  FSETP.GT.AND P0, PT, |R2|, 1, PT ;  /* 0x3f8000000200780b */ /* 0x000fe20003f04200 */
[----:B------:R-:W-:Y:S01]  /*1a30*/  HFMA2 R18, -RZ, RZ, 0.890625, -0.00056934356689453125 ;  /* 0x3b2090aaff127431 */ /* 0x000fe200000001ff */
[----:B------:R-:W-:Y:S01]  /*1a40*/  MOV R22, 0x3f6ee581 ;  /* 0x3f6ee58100167802 */ /* 0x000fe20000000f00 */
[----:B------:R-:W-:Y:S01]  /*1a50*/  HFMA2 R21, -RZ, RZ, 0, 0 ;  /* 0x00000000ff157431 */ /* 0x000fe200000001ff */
[----:B-1----:R-:W-:-:S05]  /*1a60*/  FSEL R3, R3, |R2|, P0 ;  /* 0x4000000203037208 */ /* 0x002fca0000000000 */
[----:B------:R-:W-:-:S04]  /*1a70*/  FMUL R17, R3, R3 ;  /* 0x0000000303117220 */ /* 0x000fc80000400000 */
[----:B------:R-:W-:-:S04]  /*1a80*/  FFMA R18, R17, R18, -0.014396979473531246185 ;  /* 0xbc6be14f11127423 */ /* 0x000fc80000000012 */
[----:B------:R-:W-:-:S04]  /*1a90*/  FFMA R18, R17, R18, 0.039849750697612762451 ;  /* 0x3d23397e11127423 */ /* 0x000fc80000000012 */
[----:B------:R-:W-:-:S04]  /*1aa0*/  FFMA R18, R17, R18, -0.072529748082160949707 ;  /* 0xbd948a7a11127423 */ /* 0x000fc80000000012 */
[----:B------:R-:W-:-:S04]  /*1ab0*/  FFMA R18, R17, R18, 0.10518480092287063599 ;  /* 0x3dd76b2111127423 */ /* 0x000fc80000000012 */
[----:B------:R-:W-:-:S04]  /*1ac0*/  FFMA R18, R17, R18, -0.14171802997589111328 ;  /* 0xbe111e8811127423 */ /* 0x000fc80000000012 */
[----:B------:R-:W-:-:S04]  /*1ad0*/  FFMA R18, R17, R18, 0.19988775253295898438 ;  /* 0x3e4caf6011127423 */ /* 0x000fc80000000012 */
[----:B------:R-:W-:-:S04]  /*1ae0*/  FFMA R18, R17, R18, -0.33332940936088562012 ;  /* 0xbeaaaa2711127423 */ /* 0x000fc80000000012 */
[----:B------:R-:W-:-:S04]  /*1af0*/  FMUL R18, R17, R18 ;  /* 0x0000001211127220 */ /* 0x000fc80000400000 */
[----:B------:R-:W-:-:S04]  /*1b00*/  FFMA R3, R3, R18, R3 ;  /* 0x0000001203037223 */ /* 0x000fc80000000003 */
[----:B------:R-:W-:Y:S01]  /*1b10*/  @P0 FFMA R3, R22, 1.6832555532455444336, -R3 ;  /* 0x3fd774eb16030823 */ /* 0x000fe20000000803 */
[----:B------:R-:W-:-:S04]  /*1b20*/  FSETP.NAN.AND P0, PT, |R2|, |R2|, PT ;  /* 0x400000020200720b */ /* 0x000fc80003f08200 */
[----:B------:R-:W-:-:S04]  /*1b30*/  LOP3.LUT R2, R3, 0x80000000, R2, 0xb8, !PT ;  /* 0x8000000003027812 */ /* 0x000fc800078eb802 */
[----:B------:R-:W-:-:S05]  /*1b40*/  FSEL R2, R2, R3, !P0 ;  /* 0x0000000302027208 */ /* 0x000fca0004000000 */
[----:B------:R-:W-:Y:S01]  /*1b50*/  FADD R17, -R2, -1.23419997483869128401e+35 ;  /* 0xf9be289b02117421 */ /* 0x000fe20000000100 */
[----:B------:R-:W-:Y:S06]  /*1b60*/  BRA.U !UP0, `(.L_x_20) ;  /* 0x0000000108707547 */ /* 0x000fec000b800000 */
[----:B------:R-:W-:Y:S02]  /*1b70*/  MOV R19, UR6 ;  /* 0x0000000600137c02 */ /* 0x000fe40008000f00 */
[----:B------:R-:W-:Y:S02]  /*1b80*/  MOV R22, UR7 ;  /* 0x0000000700167c02 */ /* 0x000fe40008000f00 */
[----:B------:R-:W-:Y:S02]  /*1b90*/  MOV R18, R12 ;  /* 0x0000000c00127202 */ /* 0x000fe40000000f00 */
[----:B------:R-:W-:-:S07]  /*1ba0*/  MOV R21, 0xf9be289b ;  /* 0xf9be289b00157802 */ /* 0x000fce0000000f00 */
.L_x_21:
[C---:B------:R-:W-:Y:S01]  /*1bb0*/  FADD R0, R17.reuse, R0 ;  /* 0x0000000011007221 */ /* 0x040fe20000000000 */
[----:B-1----:R-:W-:Y:S02]  /*1bc0*/  MOV R2, R19 ;  /* 0x0000001300027202 */ /* 0x002fe40000000f00 */
[----:B------:R-:W-:Y:S01]  /*1bd0*/  MOV R3, R22 ;  /* 0x0000001600037202 */ /* 0x000fe20000000f00 */
[C---:B------:R-:W-:Y:S01]  /*1be0*/  FADD R0, R17.reuse, R0 ;  /* 0x0000000011007221 */ /* 0x040fe20000000000 */
[----:B------:R-:W-:Y:S02]  /*1bf0*/  IADD3 R18, PT, PT, R18, 0x8, RZ ;  /* 0x0000000812127810 */ /* 0x000fe40007ffe0ff */
[----:B------:R-:W-:Y:S01]  /*1c00*/  IADD3 R19, P1, PT, R2, 0x20, RZ ;  /* 0x0000002002137810 */ /* 0x000fe20007f3e0ff */
[----:B0-----:R1:W-:Y:S01]  /*1c10*/  STG.E desc[UR8][R2.64+-0x10], R21 ;  /* 0xfffff01502007986 */ /* 0x0013e2000c101908 */
[----:B------:R-:W-:Y:S01]  /*1c20*/  FADD R0, R17, R0 ;  /* 0x0000000011007221 */ /* 0x000fe20000000000 */
[----:B------:R-:W-:-:S02]  /*1c30*/  ISETP.NE.AND P0, PT, R18, RZ, PT ;  /* 0x000000ff1200720c */ /* 0x000fc40003f05270 */
[----:B------:R1:W-:Y:S01]  /*1c40*/  STG.E desc[UR8][R2.64+-0xc], R21 ;  /* 0xfffff41502007986 */ /* 0x0003e2000c101908 */
[C---:B------:R-:W-:Y:S01]  /*1c50*/  FADD R0, R17.reuse, R0 ;  /* 0x0000000011007221 */ /* 0x040fe20000000000 */
[----:B------:R-:W-:Y:S02]  /*1c60*/  IADD3.X R22, PT, PT, RZ, R3, RZ, P1, !PT ;  /* 0x00000003ff167210 */ /* 0x000fe40000ffe4ff */
[----:B------:R1:W-:Y:S01]  /*1c70*/  STG.E desc[UR8][R2.64+-0x8], R21 ;  /* 0xfffff81502007986 */ /* 0x0003e2000c101908 */
[----:B------:R-:W-:-:S03]  /*1c80*/  FADD R0, R17, R0 ;  /* 0x0000000011007221 */ /* 0x000fc60000000000 */
[----:B------:R1:W-:Y:S01]  /*1c90*/  STG.E desc[UR8][R2.64+-0x4], R21 ;  /* 0xfffffc1502007986 */ /* 0x0003e2000c101908 */
[----:B------:R-:W-:-:S03]  /*1ca0*/  FADD R0, R17, R0 ;  /* 0x0000000011007221 */ /* 0x000fc60000000000 */
[----:B------:R1:W-:Y:S01]  /*1cb0*/  STG.E desc[UR8][R2.64], R21 ;  /* 0x0000001502007986 */ /* 0x0003e2000c101908 */
[----:B------:R-:W-:-:S03]  /*1cc0*/  FADD R0, R17, R0 ;  /* 0x0000000011007221 */ /* 0x000fc60000000000 */
[----:B------:R1:W-:Y:S01]  /*1cd0*/  STG.E desc[UR8][R2.64+0x4], R21 ;  /* 0x0000041502007986 */ /* 0x0003e2000c101908 */
[----:B------:R-:W-:-:S03]  /*1ce0*/  FADD R0, R17, R0 ;  /* 0x0000000011007221 */ /* 0x000fc60000000000 */
[----:B------:R1:W-:Y:S04]  /*1cf0*/  STG.E desc[UR8][R2.64+0x8], R21 ;  /* 0x0000081502007986 */ /* 0x0003e8000c101908 */
[----:B------:R1:W-:Y:S01]  /*1d00*/  STG.E desc[UR8][R2.64+0xc], R21 ;  /* 0x00000c1502007986 */ /* 0x0003e2000c101908 */
[----:B------:R-:W-:Y:S05]  /*1d10*/  @P0 BRA `(.L_x_21) ;  /* 0xfffffffc00a40947 */ /* 0x000fea000383ffff */
[----:B-1----:R-:W-:-:S07]  /*1d20*/  MOV R21, R16 ;  /* 0x0000001000157202 */ /* 0x002fce0000000f00 */
.L_x_20:
[----:B------:R-:W-:-:S13]  /*1d30*/  ISETP.NE.AND P0, PT, R20, RZ, PT ;  /* 0x000000ff1400720c */ /* 0x000fda0003f05270 */
[----:B------:R-:W-:Y:S05]  /*1d40*/  @!P0 BRA `(.L_x_12) ;  /* 0x0000000000888947 */ /* 0x000fea0003800000 */
[----:B------:R-:W-:Y:S02]  /*1d50*/  IADD3 R2, PT, PT, R20, -0x1, RZ ;  /* 0xffffffff14027810 */ /* 0x000fe40007ffe0ff */
[----:B------:R-:W-:Y:S02]  /*1d60*/  ISETP.NE.AND P1, PT, R14, RZ, PT ;  /* 0x000000ff0e00720c */ /* 0x000fe40003f25270 */
[----:B------:R-:W-:-:S13]  /*1d70*/  ISETP.GE.U32.AND P0, PT, R2, 0x3, PT ;  /* 0x000000030200780c */ /* 0x000fda0003f06070 */
[----:B------:R-:W-:Y:S05]  /*1d80*/  @!P0 BRA `(.L_x_22) ;  /* 0x0000000000308947 */ /* 0x000fea0003800000 */
[----:B------:R-:W1:Y:S01]  /*1d90*/  LDC.64 R2, c[0x0][0x3d0] ;  /* 0x0000f400ff027b82 */ /* 0x000e620000000a00 */
[----:B------:R-:W-:Y:S02]  /*1da0*/  HFMA2 R19, -RZ, RZ, -47040, 0.035980224609375 ;  /* 0xf9be289bff137431 */ /* 0x000fe400000001ff */
[----:B------:R-:W-:-:S04]  /*1db0*/  FADD R0, R0, R17 ;  /* 0x0000001100007221 */ /* 0x000fc80000000000 */
[----:B------:R-:W-:-:S04]  /*1dc0*/  FADD R0, R17, R0 ;  /* 0x0000000011007221 */ /* 0x000fc80000000000 */
[----:B------:R-:W-:-:S04]  /*1dd0*/  FADD R0, R17, R0 ;  /* 0x0000000011007221 */ /* 0x000fc80000000000 */
[----:B------:R-:W-:Y:S01]  /*1de0*/  FADD R0, R17, R0 ;  /* 0x0000000011007221 */ /* 0x000fe20000000000 */
[C---:B-1----:R-:W-:Y:S01]  /*1df0*/  IMAD.WIDE.U32 R2, R21.reuse, 0x4, R2 ;  /* 0x0000000415027825 */ /* 0x042fe200078e0002 */
[----:B------:R-:W-:-:S04]  /*1e00*/  IADD3 R21, PT, PT, R21, 0x4, RZ ;  /* 0x0000000415157810 */ /* 0x000fc80007ffe0ff */
[----:B0-----:R1:W-:Y:S04]  /*1e10*/  STG.E desc[UR8][R2.64], R19 ;  /* 0x0000001302007986 */ /* 0x0013e8000c101908 */
[----:B------:R1:W-:Y:S04]  /*1e20*/  STG.E desc[UR8][R2.64+0x4], R19 ;  /* 0x0000041302007986 */ /* 0x0003e8000c101908 */
[----:B------:R1:W-:Y:S04]  /*1e30*/  STG.E desc[UR8][R2.64+0x8], R19 ;  /* 0x0000081302007986 */ /* 0x0003e8000c101908 */
[----:B------:R1:W-:Y:S02]  /*1e40*/  STG.E desc[UR8][R2.64+0xc], R19 ;  /* 0x00000c1302007986 */ /* 0x0003e4000c101908 */
.L_x_22:
[----:B------:R-:W-:Y:S05]  /*1e50*/  @!P1 BRA `(.L_x_12) ;  /* 0x0000000000449947 */ /* 0x000fea0003800000 */
[----:B-1----:R-:W1:Y:S01]  /*1e60*/  LDC R2, c[0x0][0x39c] ;  /* 0x0000e700ff027b82 */ /* 0x002e620000000800 */
[----:B------:R-:W-:Y:S02]  /*1e70*/  ISETP.NE.AND P0, PT, R14, 0x1, PT ;  /* 0x000000010e00780c */ /* 0x000fe40003f05270 */
[----:B-1----:R-:W-:-:S13]  /*1e80*/  LOP3.LUT P1, RZ, R2, 0x1, RZ, 0xc0, !PT ;  /* 0x0000000102ff7812 */ /* 0x002fda000782c0ff */
[----:B------:R-:W1:Y:S01]  /*1e90*/  @P1 LDC.64 R2, c[0x0][0x3d0] ;  /* 0x0000f400ff021b82 */ /* 0x000e620000000a00 */
[----:B------:R-:W-:Y:S01]  /*1ea0*/  @P1 MOV R25, 0xf9be289b ;  /* 0xf9be289b00191802 */ /* 0x000fe20000000f00 */
[----:B------:R-:W-:Y:S06]  /*1eb0*/  @!P0 BRA `(.L_x_23) ;  /* 0x0000000000208947 */ /* 0x000fec0003800000 */
[----:B------:R-:W2:Y:S01]  /*1ec0*/  LDC.64 R18, c[0x0][0x3d0] ;  /* 0x0000f400ff127b82 */ /* 0x000ea20000000a00 */
[----:B------:R-:W-:Y:S02]  /*1ed0*/  HFMA2 R23, -RZ, RZ, -47040, 0.035980224609375 ;  /* 0xf9be289bff177431 */ /* 0x000fe400000001ff */
[----:B------:R-:W-:-:S04]  /*1ee0*/  FADD R0, R0, R17 ;  /* 0x0000001100007221 */ /* 0x000fc80000000000 */
[----:B------:R-:W-:Y:S01]  /*1ef0*/  FADD R0, R17, R0 ;  /* 0x0000000011007221 */ /* 0x000fe20000000000 */
[C---:B--2---:R-:W-:Y:S01]  /*1f00*/  IMAD.WIDE.U32 R18, R21.reuse, 0x4, R18 ;  /* 0x0000000415127825 */ /* 0x044fe200078e0012 */
[----:B------:R-:W-:-:S04]  /*1f10*/  IADD3 R21, PT, PT, R21, 0x2, RZ ;  /* 0x0000000215157810 */ /* 0x000fc80007ffe0ff */
[----:B0-----:R2:W-:Y:S04]  /*1f20*/  STG.E desc[UR8][R18.64], R23 ;  /* 0x0000001712007986 */ /* 0x0015e8000c101908 */
[----:B------:R2:W-:Y:S02]  /*1f30*/  STG.E desc[UR8][R18.64+0x4], R23 ;  /* 0x0000041712007986 */ /* 0x0005e4000c101908 */
.L_x_23:
[----:B-1----:R-:W-:-:S04]  /*1f40*/  @P1 IMAD.WIDE.U32 R2, R21, 0x4, R2 ;  /* 0x0000000415021825 */ /* 0x002fc800078e0002 */
[----:B------:R-:W-:Y:S01]  /*1f50*/  @P1 FADD R0, R0, R17 ;  /* 0x0000001100001221 */ /* 0x000fe20000000000 */
[----:B0-----:R3:W-:Y:S06]  /*1f60*/  @P1 STG.E desc[UR8][R2.64], R25 ;  /* 0x0000001902001986 */ /* 0x0017ec000c101908 */
.L_x_12:
[----:B------:R-:W4:Y:S01]  /*1f70*/  LDCU UR10, c[0x0][0x388] ;  /* 0x00007100ff0a77ac */ /* 0x000f220008000800 */
[----:B------:R-:W-:-:S04]  /*1f80*/  UIADD3 UR5, UPT, UPT, UR5, 0x1, URZ ;  /* 0x0000000105057890 */ /* 0x000fc8000fffe0ff */
[----:B----4-:R-:W-:-:S09]  /*1f90*/  UISETP.NE.AND UP0, UPT, UR5, UR10, UPT ;  /* 0x0000000a0500728c */ /* 0x010fd2000bf05270 */
[----:B------:R-:W-:Y:S05]  /*1fa0*/  BRA.U UP0, `(.L_x_24) ;  /* 0xfffffff5002c7547 */ /* 0x000fea000b83ffff */
[----:B------:R-:W4:Y:S01]  /*1fb0*/  LDCU UR5, c[0x0][0x384] ;  /* 0x00007080ff0577ac */ /* 0x000f220008000800 */
[----:B------:R-:W-:-:S04]  /*1fc0*/  UIADD3 UR4, UPT, UPT, UR4, 0x1, URZ ;  /* 0x0000000104047890 */ /* 0x000fc8000fffe0ff */
[----:B----4-:R-:W-:-:S09]  /*1fd0*/  UISETP.NE.AND UP0, UPT, UR4, UR5, UPT ;  /* 0x000000050400728c */ /* 0x010fd2000bf05270 */
[----:B------:R-:W-:Y:S05]  /*1fe0*/  BRA.U !UP0, `(.L_x_0) ;  /* 0x0000002108d47547 */ /* 0x000fea000b800000 */
[----:B------:R-:W-:Y:S05]  /*1ff0*/  BRA `(.L_x_25) ;  /* 0xfffffff400147947 */ /* 0x000fea000383ffff */
.L_x_10:
[----:B------:R-:W1:Y:S01]  /*2000*/  LDCU UR4, c[0x0][0x3c8] ;  /* 0x00007900ff0477ac */ /* 0x000e620008000800 */
[----:B------:R-:W-:-:S04]  /*2010*/  FSETP.NAN.AND P0, PT, |R12|, |R12|, PT ;  /* 0x4000000c0c00720b */ /* 0x000fc80003f08200 */
[----:B------:R-:W-:-:S05]  /*2020*/  FSEL R14, R3, R14, P0 ;  /* 0x0000000e030e7208 */ /* 0x000fca0000000000 */
[----:B-1----:R-:W-:Y:S01]  /*2030*/  FADD R3, R14, UR4 ;  /* 0x000000040e037e21 */ /* 0x002fe20008000000 */
[----:B------:R-:W1:Y:S03]  /*2040*/  LDCU UR4, c[0x0][0x3c4] ;  /* 0x00007880ff0477ac */ /* 0x000e660008000800 */
[----:B------:R-:W2:Y:S01]  /*2050*/  MUFU.RCP R2, R3 ;  /* 0x0000000300027308 */ /* 0x000ea20000001000 */
[----:B-1----:R-:W-:Y:S01]  /*2060*/  MOV R14, UR4 ;  /* 0x00000004000e7c02 */ /* 0x002fe20008000f00 */
[----:B--2---:R-:W-:-:S06]  /*2070*/  FFMA R15, -R3, R2, 1 ;  /* 0x3f800000030f7423 */ /* 0x004fcc0000000102 */
[----:B------:R-:W1:Y:S01]  /*2080*/  FCHK P0, R14, R3 ;  /* 0x000000030e007302 */ /* 0x000e620000000000 */
[----:B------:R-:W-:-:S04]  /*2090*/  FFMA R2, R2, R15, R2 ;  /* 0x0000000f02027223 */ /* 0x000fc80000000002 */
[----:B------:R-:W-:-:S04]  /*20a0*/  FFMA R12, R2, UR4, RZ ;  /* 0x00000004020c7c23 */ /* 0x000fc800080000ff */
[----:B------:R-:W-:-:S04]  /*20b0*/  FFMA R15, -R3, R12, UR4 ;  /* 0x00000004030f7e23 */ /* 0x000fc8000800010c */
[----:B------:R-:W-:Y:S01]  /*20c0*/  FFMA R16, R2, R15, R12 ;  /* 0x0000000f02107223 */ /* 0x000fe2000000000c */
[----:B-1----:R-:W-:Y:S06]  /*20d0*/  @!P0 BRA `(.L_x_26) ;  /* 0x0000000000108947 */ /* 0x002fec0003800000 */
[----:B------:R-:W1:Y:S01]  /*20e0*/  LDC R2, c[0x0][0x3c4] ;  /* 0x0000f100ff027b82 */ /* 0x000e620000000800 */
[----:B------:R-:W-:-:S07]  /*20f0*/  MOV R17, 0x2110 ;  /* 0x0000211000117802 */ /* 0x000fce0000000f00 */
[----:B01----:R-:W-:Y:S05]  /*2100*/  CALL.REL.NOINC `($__internal_1_$__cuda_sm3x_div_rn_noftz_f32_slowpath) ;  /* 0x0000002400147944 */ /* 0x003fea0003c00000 */
[----:B------:R-:W-:-:S07]  /*2110*/  MOV R16, R18 ;  /* 0x0000001200107202 */ /* 0x000fce0000000f00 */
.L_x_26:
[----:B------:R-:W1:Y:S01]  /*2120*/  LDC R14, c[0x0][0x39c] ;  /* 0x0000e700ff0e7b82 */ /* 0x000e620000000800 */
[----:B------:R-:W-:Y:S01]  /*2130*/  FADD R16, R16, -1.9618178500547438993e-44 ;  /* 0x8000000e10107421 */ /* 0x000fe20000000000 */
[----:B------:R-:W-:Y:S01]  /*2140*/  UMOV UR4, URZ ;  /* 0x000000ff00047c82 */ /* 0x000fe20008000000 */
[C---:B-1----:R-:W-:Y:S02]  /*2150*/  LOP3.LUT R12, R14.reuse, 0x7, RZ, 0xc0, !PT ;  /* 0x000000070e0c7812 */ /* 0x042fe400078ec0ff */
[C---:B------:R-:W-:Y:S02]  /*2160*/  LOP3.LUT R15, R14.reuse, 0x7ffffff8, RZ, 0xc0, !PT ;  /* 0x7ffffff80e0f7812 */ /* 0x040fe400078ec0ff */
[----:B------:R-:W-:Y:S02]  /*2170*/  LOP3.LUT R14, R14, 0x3, RZ, 0xc0, !PT ;  /* 0x000000030e0e7812 */ /* 0x000fe400078ec0ff */
[----:B------:R-:W-:-:S07]  /*2180*/  IADD3 R12, PT, PT, R12, -0x1, RZ ;  /* 0xffffffff0c0c7810 */ /* 0x000fce0007ffe0ff */
.L_x_40:
[----:B-123--:R-:W-:-:S05]  /*2190*/  UMOV UR5, URZ ;  /* 0x000000ff00057c82 */ /* 0x00efca0008000000 */
.L_x_39:
        /* <DEDUP_REMOVED lines=13> */
.L_x_28:
[----:B------:R-:W-:Y:S01]  /*2270*/  FMUL.FTZ R3, R4, R17 ;  /* 0x0000001104037220 */ /* 0x000fe20000410000 */
[----:B------:R-:W-:-:S03]  /*2280*/  FMUL.FTZ R17, R17, 0.5 ;  /* 0x3f00000011117820 */ /* 0x000fc60000410000 */
[----:B------:R-:W-:-:S04]  /*2290*/  FFMA R2, -R3, R3, R4 ;  /* 0x0000000303027223 */ /* 0x000fc80000000104 */
[----:B------:R-:W-:-:S07]  /*22a0*/  FFMA R3, R2, R17, R3 ;  /* 0x0000001102037223 */ /* 0x000fce0000000003 */
.L_x_29:
        /* <DEDUP_REMOVED lines=42> */
.L_x_30:
[C---:B------:R-:W-:Y:S01]  /*2550*/  FMUL.FTZ R3, R17.reuse, R10 ;  /* 0x0000000a11037220 */ /* 0x040fe20000410000 */
[----:B------:R-:W-:-:S03]  /*2560*/  FMUL.FTZ R17, R17, 0.5 ;  /* 0x3f00000011117820 */ /* 0x000fc60000410000 */
[----:B------:R-:W-:-:S04]  /*2570*/  FFMA R2, -R3, R3, R10 ;  /* 0x0000000303027223 */ /* 0x000fc8000000010a */
[----:B------:R-:W-:-:S07]  /*2580*/  FFMA R2, R2, R17, R3 ;  /* 0x0000001102027223 */ /* 0x000fce0000000003 */
.L_x_31:
        /* <DEDUP_REMOVED lines=9> */
.L_x_32:
[----:B--2---:R-:W-:Y:S01]  /*2620*/  FMUL.FTZ R3, R2, R17 ;  /* 0x0000001102037220 */ /* 0x004fe20000410000 */
[----:B------:R-:W-:-:S03]  /*2630*/  FMUL.FTZ R17, R17, 0.5 ;  /* 0x3f00000011117820 */ /* 0x000fc60000410000 */
[----:B------:R-:W-:-:S04]  /*2640*/  FFMA R2, -R3, R3, R2 ;  /* 0x0000000303027223 */ /* 0x000fc80000000102 */
[----:B------:R-:W-:-:S07]  /*2650*/  FFMA R3, R2, R17, R3 ;  /* 0x0000001102037223 */ /* 0x000fce0000000003 */
.L_x_33:
        /* <DEDUP_REMOVED lines=15> */
.L_x_34:
        /* <DEDUP_REMOVED lines=22> */
[----:B------:R-:W1:Y:S01]  /*28b0*/  LDC.64 R2, c[0x0][0x3d0] ;  /* 0x0000f400ff027b82 */ /* 0x000e620000000a00 */
[----:B------:R-:W-:-:S07]  /*28c0*/  MOV R20, RZ ;  /* 0x000000ff00147202 */ /* 0x000fce0000000f00 */
.L_x_36:
[----:B------:R-:W-:Y:S01]  /*28d0*/  FADD R0, R17, R0 ;  /* 0x0000000011007221 */ /* 0x000fe20000000000 */
[----:B--2---:R-:W-:Y:S01]  /*28e0*/  MOV R21, 0xf9be289b ;  /* 0xf9be289b00157802 */ /* 0x004fe20000000f00 */
[C---:B-1----:R-:W-:Y:S01]  /*28f0*/  IMAD.WIDE.U32 R18, R20.reuse, 0x4, R2 ;  /* 0x0000000414127825 */ /* 0x042fe200078e0002 */
[----:B------:R-:W-:-:S03]  /*2900*/  IADD3 R20, PT, PT, R20, 0x8, RZ ;  /* 0x0000000814147810 */ /* 0x000fc60007ffe0ff */
[C---:B------:R-:W-:Y:S01]  /*2910*/  FADD R0, R17.reuse, R0 ;  /* 0x0000000011007221 */ /* 0x040fe20000000000 */
[----:B0-----:R2:W-:Y:S03]  /*2920*/  STG.E desc[UR8][R18.64], R21 ;  /* 0x0000001512007986 */ /* 0x0015e6000c101908 */
[C---:B------:R-:W-:Y:S01]  /*2930*/  FADD R0, R17.reuse, R0 ;  /* 0x0000000011007221 */ /* 0x040fe20000000000 */
[----:B------:R-:W-:Y:S01]  /*2940*/  ISETP.NE.AND P0, PT, R20, R15, PT ;  /* 0x0000000f1400720c */ /* 0x000fe20003f05270 */
[----:B------:R2:W-:Y:S02]  /*2950*/  STG.E desc[UR8][R18.64+0x4], R21 ;  /* 0x0000041512007986 */ /* 0x0005e4000c101908 */
[C---:B------:R-:W-:Y:S02]  /*2960*/  FADD R0, R17.reuse, R0 ;  /* 0x0000000011007221 */ /* 0x040fe40000000000 */
[----:B------:R2:W-:Y:S02]  /*2970*/  STG.E desc[UR8][R18.64+0x8], R21 ;  /* 0x0000081512007986 */ /* 0x0005e4000c101908 */
[----:B------:R-:W-:-:S02]  /*2980*/  FADD R0, R17, R0 ;  /* 0x0000000011007221 */ /* 0x000fc40000000000 */
[----:B------:R2:W-:Y:S02]  /*2990*/  STG.E desc[UR8][R18.64+0xc], R21 ;  /* 0x00000c1512007986 */ /* 0x0005e4000c101908 */
[C---:B------:R-:W-:Y:S02]  /*29a0*/  FADD R0, R17.reuse, R0 ;  /* 0x0000000011007221 */ /* 0x040fe40000000000 */
[----:B------:R2:W-:Y:S02]  /*29b0*/  STG.E desc[UR8][R18.64+0x10], R21 ;  /* 0x0000101512007986 */ /* 0x0005e4000c101908 */
[C---:B------:R-:W-:Y:S02]  /*29c0*/  FADD R0, R17.reuse, R0 ;  /* 0x0000000011007221 */ /* 0x040fe40000000000 */
[----:B------:R2:W-:Y:S02]  /*29d0*/  STG.E desc[UR8][R18.64+0x14], R21 ;  /* 0x0000141512007986 */ /* 0x0005e4000c101908 */
[----:B------:R-:W-:-:S02]  /*29e0*/  FADD R0, R17, R0 ;  /* 0x0000000011007221 */ /* 0x000fc40000000000 */
[----:B------:R2:W-:Y:S04]  /*29f0*/  STG.E desc[UR8][R18.64+0x18], R21 ;  /* 0x0000181512007986 */ /* 0x0005e8000c101908 */
[----:B------:R2:W-:Y:S01]  /*2a00*/  STG.E desc[UR8][R18.64+0x1c], R21 ;  /* 0x00001c1512007986 */ /* 0x0005e2000c101908 */
[----:B------:R-:W-:Y:S05]  /*2a10*/  @P0 BRA `(.L_x_36) ;  /* 0xfffffffc00ac0947 */ /* 0x000fea000383ffff */
[----:B--2---:R-:W-:-:S07]  /*2a20*/  MOV R21, R15 ;  /* 0x0000000f00157202 */ /* 0x004fce0000000f00 */
.L_x_35:
[----:B------:R-:W1:Y:S02]  /*2a30*/  LDC R18, c[0x0][0x39c] ;  /* 0x0000e700ff127b82 */ /* 0x000e640000000800 */
[----:B-1----:R-:W-:-:S13]  /*2a40*/  LOP3.LUT P0, RZ, R18, 0x7, RZ, 0xc0, !PT ;  /* 0x0000000712ff7812 */ /* 0x002fda000780c0ff */
[----:B------:R-:W-:Y:S05]  /*2a50*/  @!P0 BRA `(.L_x_27) ;  /* 0x0000000000808947 */ /* 0x000fea0003800000 */
[----:B------:R-:W-:Y:S02]  /*2a60*/  ISETP.GE.U32.AND P0, PT, R12, 0x3, PT ;  /* 0x000000030c00780c */ /* 0x000fe40003f06070 */
[----:B------:R-:W-:-:S11]  /*2a70*/  ISETP.NE.AND P1, PT, R14, RZ, PT ;  /* 0x000000ff0e00720c */ /* 0x000fd60003f25270 */
        /* <DEDUP_REMOVED lines=13> */
.L_x_37:
[----:B------:R-:W-:Y:S05]  /*2b50*/  @!P1 BRA `(.L_x_27) ;  /* 0x0000000000409947 */ /* 0x000fea0003800000 */
[----:B------:R-:W-:Y:S02]  /*2b60*/  LOP3.LUT P1, RZ, R18, 0x1, RZ, 0xc0, !PT ;  /* 0x0000000112ff7812 */ /* 0x000fe4000782c0ff */
[----:B------:R-:W-:-:S11]  /*2b70*/  ISETP.NE.AND P0, PT, R14, 0x1, PT ;  /* 0x000000010e00780c */ /* 0x000fd60003f05270 */
[----:B-1----:R-:W1:Y:S01]  /*2b80*/  @P1 LDC.64 R2, c[0x0][0x3d0] ;  /* 0x0000f400ff021b82 */ /* 0x002e620000000a00 */
        /* <DEDUP_REMOVED lines=10> */
.L_x_38:
[----:B-1----:R-:W-:-:S04]  /*2c30*/  @P1 IMAD.WIDE.U32 R2, R21, 0x4, R2 ;  /* 0x0000000415021825 */ /* 0x002fc800078e0002 */
[----:B------:R-:W-:Y:S01]  /*2c40*/  @P1 FADD R0, R0, R17 ;  /* 0x0000001100001221 */ /* 0x000fe20000000000 */
[----:B0-----:R3:W-:Y:S06]  /*2c50*/  @P1 STG.E desc[UR8][R2.64], R25 ;  /* 0x0000001902001986 */ /* 0x0017ec000c101908 */
.L_x_27:
        /* <DEDUP_REMOVED lines=9> */
.L_x_9:
[----:B------:R-:W-:-:S13]  /*2cf0*/  FSETP.NEU.AND P0, PT, R12, RZ, PT ;  /* 0x000000ff0c00720b */ /* 0x000fda0003f0d000 */
[----:B------:R-:W-:Y:S05]  /*2d00*/  @!P0 BRA `(.L_x_41) ;  /* 0x0000000800cc8947 */ /* 0x000fea0003800000 */
[----:B------:R-:W0:Y:S01]  /*2d10*/  LDCU UR4, c[0x0][0x3c8] ;  /* 0x00007900ff0477ac */ /* 0x000e220008000800 */
[----:B------:R-:W-:-:S04]  /*2d20*/  FSETP.NAN.AND P0, PT, |R12|, |R12|, PT ;  /* 0x4000000c0c00720b */ /* 0x000fc80003f08200 */
[----:B------:R-:W-:-:S05]  /*2d30*/  FSEL R3, R3, R14, P0 ;  /* 0x0000000e03037208 */ /* 0x000fca0000000000 */
[----:B0-----:R-:W-:Y:S01]  /*2d40*/  FADD R3, R3, UR4 ;  /* 0x0000000403037e21 */ /* 0x001fe20008000000 */
[----:B------:R-:W0:Y:S03]  /*2d50*/  LDCU UR4, c[0x0][0x3c4] ;  /* 0x00007880ff0477ac */ /* 0x000e260008000800 */
[----:B------:R-:W1:Y:S01]  /*2d60*/  MUFU.RCP R2, R3 ;  /* 0x0000000300027308 */ /* 0x000e620000001000 */
[----:B0-----:R-:W-:Y:S01]  /*2d70*/  MOV R12, UR4 ;  /* 0x00000004000c7c02 */ /* 0x001fe20008000f00 */
[----:B-1----:R-:W-:-:S06]  /*2d80*/  FFMA R15, -R3, R2, 1 ;  /* 0x3f800000030f7423 */ /* 0x002fcc0000000102 */
[----:B------:R-:W0:Y:S01]  /*2d90*/  FCHK P0, R12, R3 ;  /* 0x000000030c007302 */ /* 0x000e220000000000 */
[----:B------:R-:W-:-:S04]  /*2da0*/  FFMA R2, R2, R15, R2 ;  /* 0x0000000f02027223 */ /* 0x000fc80000000002 */
[----:B------:R-:W-:-:S04]  /*2db0*/  FFMA R10, R2, UR4, RZ ;  /* 0x00000004020a7c23 */ /* 0x000fc800080000ff */
[----:B------:R-:W-:-:S04]  /*2dc0*/  FFMA R15, -R3, R10, UR4 ;  /* 0x00000004030f7e23 */ /* 0x000fc8000800010a */
[----:B------:R-:W-:Y:S01]  /*2dd0*/  FFMA R10, R2, R15, R10 ;  /* 0x0000000f020a7223 */ /* 0x000fe2000000000a */
[----:B0-----:R-:W-:Y:S06]  /*2de0*/  @!P0 BRA `(.L_x_42) ;  /* 0x0000000000108947 */ /* 0x001fec0003800000 */
[----:B------:R-:W0:Y:S01]  /*2df0*/  LDC R2, c[0x0][0x3c4] ;  /* 0x0000f100ff027b82 */ /* 0x000e220000000800 */
[----:B------:R-:W-:-:S07]  /*2e00*/  MOV R17, 0x2e20 ;  /* 0x00002e2000117802 */ /* 0x000fce0000000f00 */
[----:B0-----:R-:W-:Y:S05]  /*2e10*/  CALL.REL.NOINC `($__internal_1_$__cuda_sm3x_div_rn_noftz_f32_slowpath) ;  /* 0x0000001400d07944 */ /* 0x001fea0003c00000 */
[----:B------:R-:W-:-:S07]  /*2e20*/  MOV R10, R18 ;  /* 0x00000012000a7202 */ /* 0x000fce0000000f00 */
.L_x_42:
[----:B------:R-:W0:Y:S01]  /*2e30*/  LDCU UR6, c[0x0][0x388] ;  /* 0x00007100ff0677ac */ /* 0x000e220008000800 */
[----:B------:R-:W-:Y:S01]  /*2e40*/  FADD R10, R10, -1.9618178500547438993e-44 ;  /* 0x8000000e0a0a7421 */ /* 0x000fe20000000000 */
[----:B------:R-:W-:Y:S01]  /*2e50*/  UMOV UR4, URZ ;  /* 0x000000ff00047c82 */ /* 0x000fe20008000000 */
[----:B0-----:R-:W-:-:S12]  /*2e60*/  ULOP3.LUT UR6, UR6, 0x7ffffffe, URZ, 0xc0, !UPT ;  /* 0x7ffffffe06067892 */ /* 0x001fd8000f8ec0ff */
.L_x_53:
[----:B0-----:R-:W0:Y:S01]  /*2e70*/  LDCU UR5, c[0x0][0x388] ;  /* 0x00007100ff0577ac */ /* 0x001e220008000800 */
[----:B------:R-:W1:Y:S01]  /*2e80*/  LDCU UR7, c[0x0][0x384] ;  /* 0x00007080ff0777ac */ /* 0x000e620008000800 */
[----:B------:R-:W-:Y:S02]  /*2e90*/  UIADD3 UR4, UPT, UPT, UR4, 0x1, URZ ;  /* 0x0000000104047890 */ /* 0x000fe4000fffe0ff */
[----:B0-----:R-:W-:Y:S02]  /*2ea0*/  UISETP.NE.AND UP0, UPT, UR5, 0x1, UPT ;  /* 0x000000010500788c */ /* 0x001fe4000bf05270 */
[----:B-1----:R-:W-:-:S07]  /*2eb0*/  UISETP.NE.AND UP1, UPT, UR4, UR7, UPT ;  /* 0x000000070400728c */ /* 0x002fce000bf25270 */
[----:B------:R-:W-:Y:S05]  /*2ec0*/  BRA.U !UP0, `(.L_x_43) ;  /* 0x00000005088c7547 */ /* 0x000fea000b800000 */
[----:B------:R-:W0:Y:S01]  /*2ed0*/  LDCU UR7, c[0x0][0x3a4] ;  /* 0x00007480ff0777ac */ /* 0x000e220008000800 */
[----:B------:R-:W-:-:S05]  /*2ee0*/  UMOV UR5, URZ ;  /* 0x000000ff00057c82 */ /* 0x000fca0008000000 */
.L_x_49:
[----:B------:R-:W-:Y:S01]  /*2ef0*/  FSETP.GT.AND P0, PT, R0, R5, PT ;  /* 0x000000050000720b */ /* 0x000fe20003f04000 */
[----:B------:R-:W-:-:S04]  /*2f00*/  UIADD3 UR5, UPT, UPT, UR5, 0x2, URZ ;  /* 0x0000000205057890 */ /* 0x000fc8000fffe0ff */
[----:B------:R-:W-:-:S08]  /*2f10*/  UISETP.NE.AND UP0, UPT, UR5, UR6, UPT ;  /* 0x000000060500728c */ /* 0x000fd0000bf05270 */
[----:B------:R-:W-:Y:S05]  /*2f20*/  @!P0 BRA `(.L_x_44) ;  /* 0x0000000400708947 */ /* 0x000fea0003800000 */
[----:B------:R-:W-:Y:S01]  /*2f30*/  IADD3 R2, PT, PT, R4, -0xd000000, RZ ;  /* 0xf300000004027810 */ /* 0x000fe20007ffe0ff */
[----:B------:R1:W2:Y:S03]  /*2f40*/  MUFU.RSQ R15, R4 ;  /* 0x00000004000f7308 */ /* 0x0002a60000001400 */
[----:B------:R-:W-:-:S13]  /*2f50*/  ISETP.GT.U32.AND P0, PT, R2, 0x727fffff, PT ;  /* 0x727fffff0200780c */ /* 0x000fda0003f04070 */
[----:B-1----:R-:W-:Y:S05]  /*2f60*/  @!P0 BRA `(.L_x_45) ;  /* 0x0000000000148947 */ /* 0x002fea0003800000 */
[----:B------:R-:W-:Y:S02]  /*2f70*/  MOV R2, R4 ;  /* 0x0000000400027202 */ /* 0x000fe40000000f00 */
[----:B------:R-:W-:-:S07]  /*2f80*/  MOV R19, 0x2fa0 ;  /* 0x00002fa000137802 */ /* 0x000fce0000000f00 */
[----:B0-2---:R-:W-:Y:S05]  /*2f90*/  CALL.REL.NOINC `($__internal_0_$__cuda_sm20_sqrt_rn_f32_slowpath) ;  /* 0x0000001400107944 */ /* 0x005fea0003c00000 */
[----:B------:R-:W-:Y:S01]  /*2fa0*/  MOV R3, R17 ;  /* 0x0000001100037202 */ /* 0x000fe20000000f00 */
[----:B------:R-:W-:Y:S06]  /*2fb0*/  BRA `(.L_x_46) ;  /* 0x0000000000107947 */ /* 0x000fec0003800000 */
.L_x_45:
[----:B--2---:R-:W-:Y:S01]  /*2fc0*/  FMUL.FTZ R3, R4, R15 ;  /* 0x0000000f04037220 */ /* 0x004fe20000410000 */
[----:B------:R-:W-:-:S03]  /*2fd0*/  FMUL.FTZ R12, R15, 0.5 ;  /* 0x3f0000000f0c7820 */ /* 0x000fc60000410000 */
[----:B------:R-:W-:-:S04]  /*2fe0*/  FFMA R2, -R3, R3, R4 ;  /* 0x0000000303027223 */ /* 0x000fc80000000104 */
[----:B------:R-:W-:-:S07]  /*2ff0*/  FFMA R3, R2, R12, R3 ;  /* 0x0000000c02037223 */ /* 0x000fce0000000003 */
.L_x_46:
[----:B------:R-:W0:Y:S01]  /*3000*/  MUFU.EX2 R2, R8 ;  /* 0x0000000800027308 */ /* 0x000e220000000800 */
[----:B------:R-:W-:Y:S01]  /*3010*/  HFMA2 R15, -RZ, RZ, 3.4921875, 0 ;  /* 0x42fc0000ff0f7431 */ /* 0x000fe200000001ff */
[----:B------:R-:W-:Y:S01]  /*3020*/  MOV R17, 0x363d0ada ;  /* 0x363d0ada00117802 */ /* 0x000fe20000000f00 */
[----:B------:R-:W-:Y:S01]  /*3030*/  FADD R0, R0, R3 ;  /* 0x0000000300007221 */ /* 0x000fe20000000000 */
[----:B0-----:R-:W-:-:S04]  /*3040*/  FFMA R2, R9, R2, UR7 ;  /* 0x0000000709027e23 */ /* 0x001fc80008000002 */
[C---:B------:R-:W-:Y:S01]  /*3050*/  FMUL R12, |R2|.reuse, 1.4426950216293334961 ;  /* 0x3fb8aa3b020c7820 */ /* 0x040fe20000400200 */
[----:B------:R-:W-:-:S04]  /*3060*/  FMUL R16, R2, R2 ;  /* 0x0000000202107220 */ /* 0x000fc80000400000 */
[C---:B------:R-:W-:Y:S01]  /*3070*/  FFMA R17, R16.reuse, R17, 0.00019836159481201320887 ;  /* 0x394fff4910117423 */ /* 0x040fe20000000011 */
[----:B------:R-:W0:Y:S03]  /*3080*/  FRND.TRUNC R12, R12 ;  /* 0x0000000c000c7307 */ /* 0x000e26000020d000 */
[----:B------:R-:W-:-:S04]  /*3090*/  FFMA R19, R16, R17, 0.0083333496004343032837 ;  /* 0x3c08889a10137423 */ /* 0x000fc80000000011 */
[----:B------:R-:W-:-:S04]  /*30a0*/  FFMA R19, R16, R19, 0.16666667163372039795 ;  /* 0x3e2aaaab10137423 */ /* 0x000fc80000000013 */
[----:B------:R-:W-:Y:S01]  /*30b0*/  FMUL R19, R16, R19 ;  /* 0x0000001310137220 */ /* 0x000fe20000400000 */
[----:B0-----:R-:W-:Y:S02]  /*30c0*/  FSETP.GT.AND P0, PT, |R12|, 126, PT ;  /* 0x42fc00000c00780b */ /* 0x001fe40003f04200 */
        /* <DEDUP_REMOVED lines=8> */
[----:B------:R-:W0:Y:S02]  /*3150*/  MUFU.EX2 R14, R14 ;  /* 0x0000000e000e7308 */ /* 0x000e240000000800 */
[----:B0-----:R-:W-:-:S06]  /*3160*/  FMUL R15, R15, R14 ;  /* 0x0000000e0f0f7220 */ /* 0x001fcc0000400000 */
[----:B------:R-:W0:Y:S02]  /*3170*/  MUFU.RCP R12, R15 ;  /* 0x0000000f000c7308 */ /* 0x000e240000001000 */
[----:B0-----:R-:W-:-:S04]  /*3180*/  FMUL.FTZ R12, R12, -0.125 ;  /* 0xbe0000000c0c7820 */ /* 0x001fc80000410000 */
[----:B------:R-:W-:-:S05]  /*3190*/  FFMA R17, R15, 2, R12 ;  /* 0x400000000f117823 */ /* 0x000fca000000000c */
[--C-:B------:R-:W-:Y:S01]  /*31a0*/  LOP3.LUT R17, R17, 0x80000000, R2.reuse, 0xb8, !PT ;  /* 0x8000000011117812 */ /* 0x100fe200078eb802 */
[----:B------:R-:W-:-:S04]  /*31b0*/  @!P0 FFMA R17, R2, R19, R2 ;  /* 0x0000001302118223 */ /* 0x000fc80000000002 */
[----:B------:R-:W-:-:S05]  /*31c0*/  FADD R0, R17, R0 ;  /* 0x0000000011007221 */ /* 0x000fca0000000000 */
[----:B------:R-:W-:-:S13]  /*31d0*/  FSETP.GT.AND P0, PT, R0, R11, PT ;  /* 0x0000000b0000720b */ /* 0x000fda0003f04000 */
[----:B------:R-:W-:-:S04]  /*31e0*/  @P0 FADD R3, R0, R13 ;  /* 0x0000000d00030221 */ /* 0x000fc80000000000 */
[----:B------:R-:W-:-:S05]  /*31f0*/  @P0 FADD R0, R10, R3 ;  /* 0x000000030a000221 */ /* 0x000fca0000000000 */
[----:B------:R-:W-:-:S13]  /*3200*/  FSETP.GT.AND P0, PT, R0, R5, PT ;  /* 0x000000050000720b */ /* 0x000fda0003f04000 */
[----:B------:R-:W-:Y:S05]  /*3210*/  @!P0 BRA `(.L_x_44) ;  /* 0x0000000000b48947 */ /* 0x000fea0003800000 */
[----:B------:R-:W-:Y:S01]  /*3220*/  IADD3 R2, PT, PT, R4, -0xd000000, RZ ;  /* 0xf300000004027810 */ /* 0x000fe20007ffe0ff */
[----:B------:R0:W1:Y:S03]  /*3230*/  MUFU.RSQ R15, R4 ;  /* 0x00000004000f7308 */ /* 0x0000660000001400 */
[----:B------:R-:W-:-:S13]  /*3240*/  ISETP.GT.U32.AND P0, PT, R2, 0x727fffff, PT ;  /* 0x727fffff0200780c */ /* 0x000fda0003f04070 */
[----:B0-----:R-:W-:Y:S05]  /*3250*/  @!P0 BRA `(.L_x_47) ;  /* 0x0000000000148947 */ /* 0x001fea0003800000 */
[----:B------:R-:W-:Y:S02]  /*3260*/  MOV R2, R4 ;  /* 0x0000000400027202 */ /* 0x000fe40000000f00 */
[----:B------:R-:W-:-:S07]  /*3270*/  MOV R19, 0x3290 ;  /* 0x0000329000137802 */ /* 0x000fce0000000f00 */
[----:B-1----:R-:W-:Y:S05]  /*3280*/  CALL.REL.NOINC `($__internal_0_$__cuda_sm20_sqrt_rn_f32_slowpath) ;  /* 0x0000001000547944 */ /* 0x002fea0003c00000 */
[----:B------:R-:W-:Y:S01]  /*3290*/  MOV R3, R17 ;  /* 0x0000001100037202 */ /* 0x000fe20000000f00 */
[----:B------:R-:W-:Y:S06]  /*32a0*/  BRA `(.L_x_48) ;  /* 0x0000000000107947 */ /* 0x000fec0003800000 */
.L_x_47:
[----:B-1----:R-:W-:Y:S01]  /*32b0*/  FMUL.FTZ R3, R4, R15 ;  /* 0x0000000f04037220 */ /* 0x002fe20000410000 */
[----:B------:R-:W-:-:S03]  /*32c0*/  FMUL.FTZ R12, R15, 0.5 ;  /* 0x3f0000000f0c7820 */ /* 0x000fc60000410000 */
[----:B------:R-:W-:-:S04]  /*32d0*/  FFMA R2, -R3, R3, R4 ;  /* 0x0000000303027223 */ /* 0x000fc80000000104 */
[----:B------:R-:W-:-:S07]  /*32e0*/  FFMA R3, R2, R12, R3 ;  /* 0x0000000c02037223 */ /* 0x000fce0000000003 */
.L_x_48:
        /* <DEDUP_REMOVED lines=31> */
[----:B------:R-:W-:-:S07]  /*34e0*/  @P0 FADD R0, R10, R3 ;  /* 0x000000030a000221 */ /* 0x000fce0000000000 */
.L_x_44:
[----:B------:R-:W-:Y:S05]  /*34f0*/  BRA.U UP0, `(.L_x_49) ;  /* 0xfffffff9007c7547 */ /* 0x000fea000b83ffff */
.L_x_43:
[----:B------:R-:W1:Y:S02]  /*3500*/  LDC R2, c[0x0][0x388] ;  /* 0x0000e200ff027b82 */ /* 0x000e640000000800 */
[----:B-1----:R-:W-:-:S04]  /*3510*/  LOP3.LUT P0, RZ, R2, 0x1, RZ, 0xc0, !PT ;  /* 0x0000000102ff7812 */ /* 0x002fc8000780c0ff */
[----:B------:R-:W-:-:S13]  /*3520*/  FSETP.LEU.OR P0, PT, R0, R5, !P0 ;  /* 0x000000050000720b */ /* 0x000fda000470b400 */
[----:B------:R-:W-:Y:S05]  /*3530*/  @P0 BRA `(.L_x_50) ;  /* 0x0000000000b80947 */ /* 0x000fea0003800000 */
        /* <DEDUP_REMOVED lines=9> */
.L_x_51:
[----:B--2---:R-:W-:Y:S01]  /*35d0*/  FMUL.FTZ R3, R4, R15 ;  /* 0x0000000f04037220 */ /* 0x004fe20000410000 */
[----:B------:R-:W-:-:S03]  /*35e0*/  FMUL.FTZ R12, R15, 0.5 ;  /* 0x3f0000000f0c7820 */ /* 0x000fc60000410000 */
[----:B------:R-:W-:-:S04]  /*35f0*/  FFMA R2, -R3, R3, R4 ;  /* 0x0000000303027223 */ /* 0x000fc80000000104 */
[----:B------:R-:W-:-:S07]  /*3600*/  FFMA R3, R2, R12, R3 ;  /* 0x0000000c02037223 */ /* 0x000fce0000000003 */
.L_x_52:
        /* <DEDUP_REMOVED lines=28> */
[----:B------:R-:W-:-:S04]  /*37d0*/  @!P0 FFMA R17, R2, R19, R2 ;  /* 0x0000001302118223 */ /* 0x000fc80000000002 */
[----:B------:R-:W-:-:S05]  /*37e0*/  FADD R0, R17, R0 ;  /* 0x0000000011007221 */ /* 0x000fca0000000000 */
[----:B------:R-:W-:-:S13]  /*37f0*/  FSETP.GT.AND P0, PT, R0, R11, PT ;  /* 0x0000000b0000720b */ /* 0x000fda0003f04000 */
[----:B------:R-:W-:-:S04]  /*3800*/  @P0 FADD R3, R0, R13 ;  /* 0x0000000d00030221 */ /* 0x000fc80000000000 */
[----:B------:R-:W-:-:S07]  /*3810*/  @P0 FADD R0, R10, R3 ;  /* 0x000000030a000221 */ /* 0x000fce0000000000 */
.L_x_50:
[----:B------:R-:W-:Y:S05]  /*3820*/  BRA.U UP1, `(.L_x_53) ;  /* 0xfffffff501907547 */ /* 0x000fea000b83ffff */
[----:B------:R-:W-:Y:S05]  /*3830*/  BRA `(.L_x_0) ;  /* 0x0000000800c07947 */ /* 0x000fea0003800000 */
.L_x_41:
[----:B------:R-:W0:Y:S01]  /*3840*/  LDC R2, c[0x0][0x3c8] ;  /* 0x0000f200ff027b82 */ /* 0x000e220000000800 */
[----:B------:R-:W1:Y:S02]  /*3850*/  LDCU UR4, c[0x0][0x3c4] ;  /* 0x00007880ff0477ac */ /* 0x000e640008000800 */
[----:B-1----:R-:W-:Y:S01]  /*3860*/  MOV R12, UR4 ;  /* 0x00000004000c7c02 */ /* 0x002fe20008000f00 */
[----:B0-----:R-:W-:-:S04]  /*3870*/  FADD R3, R2, 1 ;  /* 0x3f80000002037421 */ /* 0x001fc80000000000 */
[----:B------:R-:W0:Y:S08]  /*3880*/  MUFU.RCP R2, R3 ;  /* 0x0000000300027308 */ /* 0x000e300000001000 */
[----:B------:R-:W1:Y:S01]  /*3890*/  FCHK P0, R12, R3 ;  /* 0x000000030c007302 */ /* 0x000e620000000000 */
[----:B0-----:R-:W-:-:S04]  /*38a0*/  FFMA R15, -R3, R2, 1 ;  /* 0x3f800000030f7423 */ /* 0x001fc80000000102 */
[----:B------:R-:W-:-:S04]  /*38b0*/  FFMA R2, R2, R15, R2 ;  /* 0x0000000f02027223 */ /* 0x000fc80000000002 */
[----:B------:R-:W-:-:S04]  /*38c0*/  FFMA R10, R2, UR4, RZ ;  /* 0x00000004020a7c23 */ /* 0x000fc800080000ff */
[----:B------:R-:W-:-:S04]  /*38d0*/  FFMA R15, -R3, R10, UR4 ;  /* 0x00000004030f7e23 */ /* 0x000fc8000800010a */
[----:B------:R-:W-:Y:S01]  /*38e0*/  FFMA R10, R2, R15, R10 ;  /* 0x0000000f020a7223 */ /* 0x000fe2000000000a */
[----:B-1----:R-:W-:Y:S06]  /*38f0*/  @!P0 BRA `(.L_x_54) ;  /* 0x0000000000108947 */ /* 0x002fec0003800000 */
[----:B------:R-:W0:Y:S01]  /*3900*/  LDC R2, c[0x0][0x3c4] ;  /* 0x0000f100ff027b82 */ /* 0x000e220000000800 */
[----:B------:R-:W-:-:S07]  /*3910*/  MOV R17, 0x3930 ;  /* 0x0000393000117802 */ /* 0x000fce0000000f00 */
[----:B0-----:R-:W-:Y:S05]  /*3920*/  CALL.REL.NOINC `($__internal_1_$__cuda_sm3x_div_rn_noftz_f32_slowpath) ;  /* 0x0000000c000c7944 */ /* 0x001fea0003c00000 */
[----:B------:R-:W-:-:S07]  /*3930*/  MOV R10, R18 ;  /* 0x00000012000a7202 */ /* 0x000fce0000000f00 */
.L_x_54:
[----:B------:R-:W0:Y:S01]  /*3940*/  LDCU UR4, c[0x0][0x388] ;  /* 0x00007100ff0477ac */ /* 0x000e220008000800 */
[----:B------:R-:W-:Y:S01]  /*3950*/  FADD R10, R10, -1.9618178500547438993e-44 ;  /* 0x8000000e0a0a7421 */ /* 0x000fe20000000000 */
[----:B0-----:R-:W-:-:S03]  /*3960*/  ULOP3.LUT UR6, UR4, 0x7ffffffe, URZ, 0xc0, !UPT ;  /* 0x7ffffffe04067892 */ /* 0x001fc6000f8ec0ff */
[----:B------:R-:W-:-:S09]  /*3970*/  UMOV UR4, URZ ;  /* 0x000000ff00047c82 */ /* 0x000fd20008000000 */
.L_x_65:
[----:B0-----:R-:W0:Y:S02]  /*3980*/  LDCU UR5, c[0x0][0x388] ;  /* 0x00007100ff0577ac */ /* 0x001e240008000800 */
[----:B0-----:R-:W-:-:S09]  /*3990*/  UISETP.NE.AND UP0, UPT, UR5, 0x1, UPT ;  /* 0x000000010500788c */ /* 0x001fd2000bf05270 */
[----:B------:R-:W-:Y:S05]  /*39a0*/  BRA.U !UP0, `(.L_x_55) ;  /* 0x00000005088c7547 */ /* 0x000fea000b800000 */
[----:B------:R-:W0:Y:S01]  /*39b0*/  LDCU UR7, c[0x0][0x3a4] ;  /* 0x00007480ff0777ac */ /* 0x000e220008000800 */
[----:B------:R-:W-:-:S05]  /*39c0*/  UMOV UR5, URZ ;  /* 0x000000ff00057c82 */ /* 0x000fca0008000000 */
.L_x_61:
        /* <DEDUP_REMOVED lines=13> */
.L_x_57:
[----:B--2---:R-:W-:Y:S01]  /*3aa0*/  FMUL.FTZ R3, R4, R15 ;  /* 0x0000000f04037220 */ /* 0x004fe20000410000 */
[----:B------:R-:W-:-:S03]  /*3ab0*/  FMUL.FTZ R12, R15, 0.5 ;  /* 0x3f0000000f0c7820 */ /* 0x000fc60000410000 */
[----:B------:R-:W-:-:S04]  /*3ac0*/  FFMA R2, -R3, R3, R4 ;  /* 0x0000000303027223 */ /* 0x000fc80000000104 */
[----:B------:R-:W-:-:S07]  /*3ad0*/  FFMA R3, R2, R12, R3 ;  /* 0x0000000c02037223 */ /* 0x000fce0000000003 */
.L_x_58:
        /* <DEDUP_REMOVED lines=43> */
.L_x_59:
[----:B-1----:R-:W-:Y:S01]  /*3d90*/  FMUL.FTZ R3, R4, R15 ;  /* 0x0000000f04037220 */ /* 0x002fe20000410000 */
[----:B------:R-:W-:-:S03]  /*3da0*/  FMUL.FTZ R12, R15, 0.5 ;  /* 0x3f0000000f0c7820 */ /* 0x000fc60000410000 */
[----:B------:R-:W-:-:S04]  /*3db0*/  FFMA R2, -R3, R3, R4 ;  /* 0x0000000303027223 */ /* 0x000fc80000000104 */
[----:B------:R-:W-:-:S07]  /*3dc0*/  FFMA R3, R2, R12, R3 ;  /* 0x0000000c02037223 */ /* 0x000fce0000000003 */
.L_x_60:
        /* <DEDUP_REMOVED lines=32> */
.L_x_56:
[----:B------:R-:W-:Y:S05]  /*3fd0*/  BRA.U UP0, `(.L_x_61) ;  /* 0xfffffff9007c7547 */ /* 0x000fea000b83ffff */
.L_x_55:
        /* <DEDUP_REMOVED lines=13> */
.L_x_63:
[----:B--2---:R-:W-:Y:S01]  /*40b0*/  FMUL.FTZ R3, R4, R15 ;  /* 0x0000000f04037220 */ /* 0x004fe20000410000 */
[----:B------:R-:W-:-:S03]  /*40c0*/  FMUL.FTZ R12, R15, 0.5 ;  /* 0x3f0000000f0c7820 */ /* 0x000fc60000410000 */
[----:B------:R-:W-:-:S04]  /*40d0*/  FFMA R2, -R3, R3, R4 ;  /* 0x0000000303027223 */ /* 0x000fc80000000104 */
[----:B------:R-:W-:-:S07]  /*40e0*/  FFMA R3, R2, R12, R3 ;  /* 0x0000000c02037223 */ /* 0x000fce0000000003 */
.L_x_64:
        /* <DEDUP_REMOVED lines=33> */
.L_x_62:
[----:B------:R-:W1:Y:S01]  /*4300*/  LDCU UR5, c[0x0][0x384] ;  /* 0x00007080ff0577ac */ /* 0x000e620008000800 */
[----:B------:R-:W-:-:S04]  /*4310*/  UIADD3 UR4, UPT, UPT, UR4, 0x1, URZ ;  /* 0x0000000104047890 */ /* 0x000fc8000fffe0ff */
[----:B-1----:R-:W-:-:S09]  /*4320*/  UISETP.NE.AND UP0, UPT, UR4, UR5, UPT ;  /* 0x000000050400728c */ /* 0x002fd2000bf05270 */
[----:B------:R-:W-:Y:S05]  /*4330*/  BRA.U UP0, `(.L_x_65) ;  /* 0xfffffff500907547 */ /* 0x000fea000b83ffff */
.L_x_0:
[----:B-1-3--:R-:W1:Y:S01]  /*4340*/  F2F.F64.F32 R2, R0 ;  /* 0x0000000000027310 */ /* 0x00ae620000201800 */
[----:B------:R-:W-:Y:S01]  /*4350*/  MOV R8, 0x0 ;  /* 0x0000000000087802 */ /* 0x000fe20000000f00 */
[----:B------:R-:W3:Y:S05]  /*4360*/  LDCU.64 UR4, c[0x4][0x8] ;  /* 0x01000100ff0477ac */ /* 0x000eea0008000a00 */
[----:B------:R-:W4:Y:S01]  /*4370*/  LDC.64 R8, c[0x4][R8] ;  /* 0x0100000008087b82 */ /* 0x000f220000000a00 */
[----:B-1----:R1:W-:Y:S01]  /*4380*/  STL.64 [R1], R2 ;  /* 0x0000000201007387 */ /* 0x0023e20000100a00 */
[----:B---3--:R-:W-:Y:S02]  /*4390*/  MOV R4, UR4 ;  /* 0x0000000400047c02 */ /* 0x008fe40008000f00 */
[----:B------:R-:W-:-:S07]  /*43a0*/  MOV R5, UR5 ;  /* 0x0000000500057c02 */ /* 0x000fce0008000f00 */
[----:B------:R-:W-:-:S07]  /*43b0*/  LEPC R20, `(.L_x_66) ;  /* 0x000000001014794e */ /* 0x000fce0000000000 */
[----:B012-4-:R-:W-:Y:S05]  /*43c0*/  CALL.ABS.NOINC R8 ;  /* 0x0000000008007343 */ /* 0x017fea0003c00000 */
.L_x_66:
[----:B------:R-:W-:Y:S05]  /*43d0*/  EXIT ;  /* 0x000000000000794d */ /* 0x000fea0003800000 */
        .weak           $__internal_0_$__cuda_sm20_sqrt_rn_f32_slowpath
        .type           $__internal_0_$__cuda_sm20_sqrt_rn_f32_slowpath,@function
        .size           $__internal_0_$__cuda_sm20_sqrt_rn_f32_slowpath,($__internal_1_$__cuda_sm3x_div_rn_noftz_f32_slowpath - $__internal_0_$__cuda_sm20_sqrt_rn_f32_slowpath)
$__internal_0_$__cuda_sm20_sqrt_rn_f32_slowpath:
[----:B------:R-:W-:-:S13]  /*43e0*/  LOP3.LUT P0, RZ, R2, 0x7fffffff, RZ, 0xc0, !PT ;  /* 0x7fffffff02ff7812 */ /* 0x000fda000780c0ff */
[----:B------:R-:W-:Y:S01]  /*43f0*/  @!P0 MOV R3, R2 ;  /* 0x0000000200038202 */ /* 0x000fe20000000f00 */
[----:B------:R-:W-:Y:S06]  /*4400*/  @!P0 BRA `(.L_x_67) ;  /* 0x0000000000448947 */ /* 0x000fec0003800000 */
[----:B------:R-:W-:-:S13]  /*4410*/  FSETP.GEU.FTZ.AND P0, PT, R2, RZ, PT ;  /* 0x000000ff0200720b */ /* 0x000fda0003f1e000 */
[----:B------:R-:W-:Y:S01]  /*4420*/  @!P0 MOV R3, 0x7fffffff ;  /* 0x7fffffff00038802 */ /* 0x000fe20000000f00 */
[----:B------:R-:W-:Y:S06]  /*4430*/  @!P0 BRA `(.L_x_67) ;  /* 0x0000000000388947 */ /* 0x000fec0003800000 */
[----:B------:R-:W-:-:S13]  /*4440*/  FSETP.GTU.FTZ.AND P0, PT, |R2|, +INF , PT ;  /* 0x7f8000000200780b */ /* 0x000fda0003f1c200 */
[----:B------:R-:W-:Y:S01]  /*4450*/  @P0 FADD.FTZ R3, R2, 1 ;  /* 0x3f80000002030421 */ /* 0x000fe20000010000 */
[----:B------:R-:W-:Y:S06]  /*4460*/  @P0 BRA `(.L_x_67) ;  /* 0x00000000002c0947 */ /* 0x000fec0003800000 */
[----:B------:R-:W-:-:S13]  /*4470*/  FSETP.NEU.FTZ.AND P0, PT, |R2|, +INF , PT ;  /* 0x7f8000000200780b */ /* 0x000fda0003f1d200 */
[----:B------:R-:W-:Y:S01]  /*4480*/  @!P0 MOV R3, R2 ;  /* 0x0000000200038202 */ /* 0x000fe20000000f00 */
[----:B------:R-:W-:Y:S06]  /*4490*/  @!P0 BRA `(.L_x_67) ;  /* 0x0000000000208947 */ /* 0x000fec0003800000 */
[----:B------:R-:W-:-:S04]  /*44a0*/  FFMA R2, R2, 1.84467440737095516160e+19, RZ ;  /* 0x5f80000002027823 */ /* 0x000fc800000000ff */
[----:B------:R-:W0:Y:S02]  /*44b0*/  MUFU.RSQ R3, R2 ;  /* 0x0000000200037308 */ /* 0x000e240000001400 */
[----:B0-----:R-:W-:Y:S01]  /*44c0*/  FMUL.FTZ R17, R2, R3 ;  /* 0x0000000302117220 */ /* 0x001fe20000410000 */
[----:B------:R-:W-:-:S03]  /*44d0*/  FMUL.FTZ R3, R3, 0.5 ;  /* 0x3f00000003037820 */ /* 0x000fc60000410000 */
[----:B------:R-:W-:-:S04]  /*44e0*/  FADD.FTZ R18, -R17, -RZ ;  /* 0x800000ff11127221 */ /* 0x000fc80000010100 */
[----:B------:R-:W-:-:S04]  /*44f0*/  FFMA R18, R17, R18, R2 ;  /* 0x0000001211127223 */ /* 0x000fc80000000002 */
[----:B------:R-:W-:-:S04]  /*4500*/  FFMA R3, R18, R3, R17 ;  /* 0x0000000312037223 */ /* 0x000fc80000000011 */
[----:B------:R-:W-:-:S07]  /*4510*/  FMUL.FTZ R3, R3, 2.3283064365386962891e-10 ;  /* 0x2f80000003037820 */ /* 0x000fce0000410000 */
.L_x_67:
[----:B------:R-:W-:Y:S01]  /*4520*/  MOV R17, R3 ;  /* 0x0000000300117202 */ /* 0x000fe20000000f00 */
[----:B------:R-:W-:Y:S01]  /*4530*/  HFMA2 R3, -RZ, RZ, 0, 0 ;  /* 0x00000000ff037431 */ /* 0x000fe200000001ff */
[----:B------:R-:W-:-:S04]  /*4540*/  MOV R2, R19 ;  /* 0x0000001300027202 */ /* 0x000fc80000000f00 */
[----:B------:R-:W-:Y:S05]  /*4550*/  RET.REL.NODEC R2 `(_Z7computefiiffffiffffffffffffPffff) ;  /* 0xffffffb802a87950 */ /* 0x000fea0003c3ffff */
        .weak           $__internal_1_$__cuda_sm3x_div_rn_noftz_f32_slowpath
        .type           $__internal_1_$__cuda_sm3x_div_rn_noftz_f32_slowpath,@function
        .size           $__internal_1_$__cuda_sm3x_div_rn_noftz_f32_slowpath,(.L_x_78 - $__internal_1_$__cuda_sm3x_div_rn_noftz_f32_slowpath)
$__internal_1_$__cuda_sm3x_div_rn_noftz_f32_slowpath:
[----:B------:R-:W-:Y:S02]  /*4560*/  SHF.R.U32.HI R18, RZ, 0x17, R3 ;  /* 0x00000017ff127819 */ /* 0x000fe40000011603 */
[----:B------:R-:W-:Y:S02]  /*4570*/  SHF.R.U32.HI R19, RZ, 0x17, R2 ;  /* 0x00000017ff137819 */ /* 0x000fe40000011602 */
[----:B------:R-:W-:Y:S02]  /*4580*/  LOP3.LUT R18, R18, 0xff, RZ, 0xc0, !PT ;  /* 0x000000ff12127812 */ /* 0x000fe400078ec0ff */
[----:B------:R-:W-:Y:S02]  /*4590*/  LOP3.LUT R23, R19, 0xff, RZ, 0xc0, !PT ;  /* 0x000000ff13177812 */ /* 0x000fe400078ec0ff */
[----:B------:R-:W-:Y:S02]  /*45a0*/  IADD3 R22, PT, PT, R18, -0x1, RZ ;  /* 0xffffffff12167810 */ /* 0x000fe40007ffe0ff */
[----:B------:R-:W-:-:S02]  /*45b0*/  IADD3 R21, PT, PT, R23, -0x1, RZ ;  /* 0xffffffff17157810 */ /* 0x000fc40007ffe0ff */
[----:B------:R-:W-:-:S04]  /*45c0*/  ISETP.GT.U32.AND P0, PT, R22, 0xfd, PT ;  /* 0x000000fd1600780c */ /* 0x000fc80003f04070 */
[----:B------:R-:W-:-:S13]  /*45d0*/  ISETP.GT.U32.OR P0, PT, R21, 0xfd, P0 ;  /* 0x000000fd1500780c */ /* 0x000fda0000704470 */
[----:B------:R-:W-:Y:S01]  /*45e0*/  @!P0 MOV R19, RZ ;  /* 0x000000ff00138202 */ /* 0x000fe20000000f00 */
[----:B------:R-:W-:Y:S06]  /*45f0*/  @!P0 BRA `(.L_x_68) ;  /* 0x00000000005c8947 */ /* 0x000fec0003800000 */
[----:B------:R-:W-:Y:S02]  /*4600*/  FSETP.GTU.FTZ.AND P0, PT, |R2|, +INF , PT ;  /* 0x7f8000000200780b */ /* 0x000fe40003f1c200 */
[----:B------:R-:W-:-:S04]  /*4610*/  FSETP.GTU.FTZ.AND P1, PT, |R3|, +INF , PT ;  /* 0x7f8000000300780b */ /* 0x000fc80003f3c200 */
[----:B------:R-:W-:-:S13]  /*4620*/  PLOP3.LUT P0, PT, P0, P1, PT, 0xf8, 0x8f ;  /* 0x00000000008f781c */ /* 0x000fda0000703f70 */
[----:B------:R-:W-:Y:S05]  /*4630*/  @P0 BRA `(.L_x_69) ;  /* 0x0000000400440947 */ /* 0x000fea0003800000 */
[----:B------:R-:W-:-:S13]  /*4640*/  LOP3.LUT P0, RZ, R3, 0x7fffffff, R2, 0xc8, !PT ;  /* 0x7fffffff03ff7812 */ /* 0x000fda000780c802 */
[----:B------:R-:W-:Y:S05]  /*4650*/  @!P0 BRA `(.L_x_70) ;  /* 0x0000000400348947 */ /* 0x000fea0003800000 */
[C---:B------:R-:W-:Y:S02]  /*4660*/  FSETP.NEU.FTZ.AND P3, PT, |R2|.reuse, +INF , PT ;  /* 0x7f8000000200780b */ /* 0x040fe40003f7d200 */
[----:B------:R-:W-:Y:S02]  /*4670*/  FSETP.NEU.FTZ.AND P1, PT, |R3|, +INF , PT ;  /* 0x7f8000000300780b */ /* 0x000fe40003f3d200 */
[----:B------:R-:W-:-:S11]  /*4680*/  FSETP.NEU.FTZ.AND P0, PT, |R2|, +INF , PT ;  /* 0x7f8000000200780b */ /* 0x000fd60003f1d200 */
[----:B------:R-:W-:Y:S05]  /*4690*/  @!P1 BRA !P3, `(.L_x_70) ;  /* 0x0000000400249947 */ /* 0x000fea0005800000 */
[----:B------:R-:W-:-:S04]  /*46a0*/  LOP3.LUT P3, RZ, R2, 0x7fffffff, RZ, 0xc0, !PT ;  /* 0x7fffffff02ff7812 */ /* 0x000fc8000786c0ff */
[----:B------:R-:W-:-:S13]  /*46b0*/  PLOP3.LUT P1, PT, P1, P3, PT, 0x2f, 0xf2 ;  /* 0x0000000000f2781c */ /* 0x000fda0000f26577 */
[----:B------:R-:W-:Y:S05]  /*46c0*/  @P1 BRA `(.L_x_71) ;  /* 0x0000000400101947 */ /* 0x000fea0003800000 */
[----:B------:R-:W-:-:S04]  /*46d0*/  LOP3.LUT P1, RZ, R3, 0x7fffffff, RZ, 0xc0, !PT ;  /* 0x7fffffff03ff7812 */ /* 0x000fc8000782c0ff */
[----:B------:R-:W-:-:S13]  /*46e0*/  PLOP3.LUT P0, PT, P0, P1, PT, 0x2f, 0xf2 ;  /* 0x0000000000f2781c */ /* 0x000fda0000702577 */
[----:B------:R-:W-:Y:S05]  /*46f0*/  @P0 BRA `(.L_x_72) ;  /* 0x0000000000f80947 */ /* 0x000fea0003800000 */
[----:B------:R-:W-:Y:S02]  /*4700*/  ISETP.GE.AND P0, PT, R21, RZ, PT ;  /* 0x000000ff1500720c */ /* 0x000fe40003f06270 */
[----:B------:R-:W-:-:S11]  /*4710*/  ISETP.GE.AND P1, PT, R22, RZ, PT ;  /* 0x000000ff1600720c */ /* 0x000fd60003f26270 */
[----:B------:R-:W-:Y:S01]  /*4720*/  @P0 MOV R19, RZ ;  /* 0x000000ff00130202 */ /* 0x000fe20000000f00 */
[----:B------:R-:W-:Y:S01]  /*4730*/  @!P0 FFMA R2, R2, 1.84467440737095516160e+19, RZ ;  /* 0x5f80000002028823 */ /* 0x000fe200000000ff */
[----:B------:R-:W-:Y:S01]  /*4740*/  @!P0 MOV R19, 0xffffffc0 ;  /* 0xffffffc000138802 */ /* 0x000fe20000000f00 */
[----:B------:R-:W-:-:S03]  /*4750*/  @!P1 FFMA R3, R3, 1.84467440737095516160e+19, RZ ;  /* 0x5f80000003039823 */ /* 0x000fc600000000ff */
[----:B------:R-:W-:-:S07]  /*4760*/  @!P1 IADD3 R19, PT, PT, R19, 0x40, RZ ;  /* 0x0000004013139810 */ /* 0x000fce0007ffe0ff */
.L_x_68:
[----:B------:R-:W-:Y:S02]  /*4770*/  LEA R22, R18, 0xc0800000, 0x17 ;  /* 0xc080000012167811 */ /* 0x000fe400078eb8ff */
[----:B------:R-:W-:Y:S02]  /*4780*/  IADD3 R23, PT, PT, R23, -0x7f, RZ ;  /* 0xffffff8117177810 */ /* 0x000fe40007ffe0ff */
[----:B------:R-:W-:-:S03]  /*4790*/  IADD3 R24, PT, PT, -R22, R3, RZ ;  /* 0x0000000316187210 */ /* 0x000fc60007ffe1ff */
[C---:B------:R-:W-:Y:S01]  /*47a0*/  IMAD R2, R23.reuse, -0x800000, R2 ;  /* 0xff80000017027824 */ /* 0x040fe200078e0202 */
[----:B------:R0:W1:Y:S01]  /*47b0*/  MUFU.RCP R3, R24 ;  /* 0x0000001800037308 */ /* 0x0000620000001000 */
[----:B------:R-:W-:Y:S01]  /*47c0*/  FADD.FTZ R21, -R24, -RZ ;  /* 0x800000ff18157221 */ /* 0x000fe20000010100 */
[----:B0-----:R-:W-:-:S04]  /*47d0*/  IADD3 R24, PT, PT, R23, 0x7f, -R18 ;  /* 0x0000007f17187810 */ /* 0x001fc80007ffe812 */
[----:B------:R-:W-:Y:S01]  /*47e0*/  IADD3 R19, PT, PT, R24, R19, RZ ;  /* 0x0000001318137210 */ /* 0x000fe20007ffe0ff */
[----:B-1----:R-:W-:-:S04]  /*47f0*/  FFMA R22, R3, R21, 1 ;  /* 0x3f80000003167423 */ /* 0x002fc80000000015 */
[----:B------:R-:W-:-:S04]  /*4800*/  FFMA R3, R3, R22, R3 ;  /* 0x0000001603037223 */ /* 0x000fc80000000003 */
[----:B------:R-:W-:-:S04]  /*4810*/  FFMA R22, R2, R3, RZ ;  /* 0x0000000302167223 */ /* 0x000fc800000000ff */
[----:B------:R-:W-:-:S04]  /*4820*/  FFMA R25, R21, R22, R2 ;  /* 0x0000001615197223 */ /* 0x000fc80000000002 */
[----:B------:R-:W-:-:S04]  /*4830*/  FFMA R22, R3, R25, R22 ;  /* 0x0000001903167223 */ /* 0x000fc80000000016 */
[----:B------:R-:W-:-:S04]  /*4840*/  FFMA R21, R21, R22, R2 ;  /* 0x0000001615157223 */ /* 0x000fc80000000002 */
[----:B------:R-:W-:-:S05]  /*4850*/  FFMA R2, R3, R21, R22 ;  /* 0x0000001503027223 */ /* 0x000fca0000000016 */
[----:B------:R-:W-:-:S04]  /*4860*/  SHF.R.U32.HI R18, RZ, 0x17, R2 ;  /* 0x00000017ff127819 */ /* 0x000fc80000011602 */
[----:B------:R-:W-:-:S04]  /*4870*/  LOP3.LUT R18, R18, 0xff, RZ, 0xc0, !PT ;  /* 0x000000ff12127812 */ /* 0x000fc800078ec0ff */
[----:B------:R-:W-:-:S04]  /*4880*/  IADD3 R23, PT, PT, R18, R19, RZ ;  /* 0x0000001312177210 */ /* 0x000fc80007ffe0ff */
[----:B------:R-:W-:-:S04]  /*4890*/  IADD3 R18, PT, PT, R23, -0x1, RZ ;  /* 0xffffffff17127810 */ /* 0x000fc80007ffe0ff */
[----:B------:R-:W-:-:S13]  /*48a0*/  ISETP.GE.U32.AND P0, PT, R18, 0xfe, PT ;  /* 0x000000fe1200780c */ /* 0x000fda0003f06070 */
[----:B------:R-:W-:Y:S05]  /*48b0*/  @!P0 BRA `(.L_x_73) ;  /* 0x0000000000808947 */ /* 0x000fea0003800000 */
[----:B------:R-:W-:-:S13]  /*48c0*/  ISETP.GT.AND P0, PT, R23, 0xfe, PT ;  /* 0x000000fe1700780c */ /* 0x000fda0003f04270 */
[----:B------:R-:W-:Y:S05]  /*48d0*/  @P0 BRA `(.L_x_74) ;  /* 0x00000000006c0947 */ /* 0x000fea0003800000 */
[----:B------:R-:W-:-:S13]  /*48e0*/  ISETP.GE.AND P0, PT, R23, 0x1, PT ;  /* 0x000000011700780c */ /* 0x000fda0003f06270 */
[----:B------:R-:W-:Y:S05]  /*48f0*/  @P0 BRA `(.L_x_75) ;  /* 0x0000000000980947 */ /* 0x000fea0003800000 */
[----:B------:R-:W-:Y:S02]  /*4900*/  ISETP.GE.AND P0, PT, R23, -0x18, PT ;  /* 0xffffffe81700780c */ /* 0x000fe40003f06270 */
[----:B------:R-:W-:-:S11]  /*4910*/  LOP3.LUT R2, R2, 0x80000000, RZ, 0xc0, !PT ;  /* 0x8000000002027812 */ /* 0x000fd600078ec0ff */
[----:B------:R-:W-:Y:S05]  /*4920*/  @!P0 BRA `(.L_x_75) ;  /* 0x00000000008c8947 */ /* 0x000fea0003800000 */
[-CC-:B------:R-:W-:Y:S01]  /*4930*/  FFMA.RZ R18, R3, R21.reuse, R22.reuse ;  /* 0x0000001503127223 */ /* 0x180fe2000000c016 */
[C---:B------:R-:W-:Y:S02]  /*4940*/  ISETP.NE.AND P3, PT, R23.reuse, RZ, PT ;  /* 0x000000ff1700720c */ /* 0x040fe40003f65270 */
[----:B------:R-:W-:Y:S02]  /*4950*/  ISETP.NE.AND P1, PT, R23, RZ, PT ;  /* 0x000000ff1700720c */ /* 0x000fe40003f25270 */
[----:B------:R-:W-:Y:S01]  /*4960*/  LOP3.LUT R19, R18, 0x7fffff, RZ, 0xc0, !PT ;  /* 0x007fffff12137812 */ /* 0x000fe200078ec0ff */
[CCC-:B------:R-:W-:Y:S01]  /*4970*/  FFMA.RP R18, R3.reuse, R21.reuse, R22.reuse ;  /* 0x0000001503127223 */ /* 0x1c0fe20000008016 */
[----:B------:R-:W-:Y:S01]  /*4980*/  FFMA.RM R3, R3, R21, R22 ;  /* 0x0000001503037223 */ /* 0x000fe20000004016 */
[----:B------:R-:W-:Y:S02]  /*4990*/  IADD3 R22, PT, PT, R23, 0x20, RZ ;  /* 0x0000002017167810 */ /* 0x000fe40007ffe0ff */
[----:B------:R-:W-:-:S02]  /*49a0*/  LOP3.LUT R19, R19, 0x800000, RZ, 0xfc, !PT ;  /* 0x0080000013137812 */ /* 0x000fc400078efcff */
[----:B------:R-:W-:Y:S02]  /*49b0*/  IADD3 R21, PT, PT, -R23, RZ, RZ ;  /* 0x000000ff17157210 */ /* 0x000fe40007ffe1ff */
[----:B------:R-:W-:Y:S02]  /*49c0*/  SHF.L.U32 R22, R19, R22, RZ ;  /* 0x0000001613167219 */ /* 0x000fe400000006ff */
[----:B------:R-:W-:Y:S02]  /*49d0*/  FSETP.NEU.FTZ.AND P0, PT, R18, R3, PT ;  /* 0x000000031200720b */ /* 0x000fe40003f1d000 */
[----:B------:R-:W-:Y:S02]  /*49e0*/  SEL R18, R21, RZ, P3 ;  /* 0x000000ff15127207 */ /* 0x000fe40001800000 */
[----:B------:R-:W-:Y:S02]  /*49f0*/  ISETP.NE.AND P1, PT, R22, RZ, P1 ;  /* 0x000000ff1600720c */ /* 0x000fe40000f25270 */
[----:B------:R-:W-:-:S02]  /*4a00*/  SHF.R.U32.HI R18, RZ, R18, R19 ;  /* 0x00000012ff127219 */ /* 0x000fc40000011613 */
[----:B------:R-:W-:Y:S02]  /*4a10*/  PLOP3.LUT P0, PT, P0, P1, PT, 0xf8, 0x8f ;  /* 0x00000000008f781c */ /* 0x000fe40000703f70 */
[----:B------:R-:W-:Y:S02]  /*4a20*/  SHF.R.U32.HI R22, RZ, 0x1, R18 ;  /* 0x00000001ff167819 */ /* 0x000fe40000011612 */
[----:B------:R-:W-:-:S04]  /*4a30*/  SEL R3, RZ, 0x1, !P0 ;  /* 0x00000001ff037807 */ /* 0x000fc80004000000 */
[----:B------:R-:W-:-:S04]  /*4a40*/  LOP3.LUT R3, R3, 0x1, R22, 0xf8, !PT ;  /* 0x0000000103037812 */ /* 0x000fc800078ef816 */
[----:B------:R-:W-:-:S04]  /*4a50*/  LOP3.LUT R3, R3, R18, RZ, 0xc0, !PT ;  /* 0x0000001203037212 */ /* 0x000fc800078ec0ff */
[----:B------:R-:W-:-:S04]  /*4a60*/  IADD3 R3, PT, PT, R22, R3, RZ ;  /* 0x0000000316037210 */ /* 0x000fc80007ffe0ff */
[----:B------:R-:W-:Y:S01]  /*4a70*/  LOP3.LUT R2, R3, R2, RZ, 0xfc, !PT ;  /* 0x0000000203027212 */ /* 0x000fe200078efcff */
[----:B------:R-:W-:Y:S06]  /*4a80*/  BRA `(.L_x_75) ;  /* 0x0000000000347947 */ /* 0x000fec0003800000 */
.L_x_74:
[----:B------:R-:W-:-:S04]  /*4a90*/  LOP3.LUT R2, R2, 0x80000000, RZ, 0xc0, !PT ;  /* 0x8000000002027812 */ /* 0x000fc800078ec0ff */
[----:B------:R-:W-:Y:S01]  /*4aa0*/  LOP3.LUT R2, R2, 0x7f800000, RZ, 0xfc, !PT ;  /* 0x7f80000002027812 */ /* 0x000fe200078efcff */
[----:B------:R-:W-:Y:S06]  /*4ab0*/  BRA `(.L_x_75) ;  /* 0x0000000000287947 */ /* 0x000fec0003800000 */
.L_x_73:
[----:B------:R-:W-:Y:S01]  /*4ac0*/  LEA R2, R19, R2, 0x17 ;  /* 0x0000000213027211 */ /* 0x000fe200078eb8ff */
[----:B------:R-:W-:Y:S06]  /*4ad0*/  BRA `(.L_x_75) ;  /* 0x0000000000207947 */ /* 0x000fec0003800000 */
.L_x_72:
[----:B------:R-:W-:-:S04]  /*4ae0*/  LOP3.LUT R2, R3, 0x80000000, R2, 0x48, !PT ;  /* 0x8000000003027812 */ /* 0x000fc800078e4802 */
[----:B------:R-:W-:Y:S01]  /*4af0*/  LOP3.LUT R2, R2, 0x7f800000, RZ, 0xfc, !PT ;  /* 0x7f80000002027812 */ /* 0x000fe200078efcff */
[----:B------:R-:W-:Y:S06]  /*4b00*/  BRA `(.L_x_75) ;  /* 0x0000000000147947 */ /* 0x000fec0003800000 */
.L_x_71:
[----:B------:R-:W-:Y:S01]  /*4b10*/  LOP3.LUT R2, R3, 0x80000000, R2, 0x48, !PT ;  /* 0x8000000003027812 */ /* 0x000fe200078e4802 */
[----:B------:R-:W-:Y:S06]  /*4b20*/  BRA `(.L_x_75) ;  /* 0x00000000000c7947 */ /* 0x000fec0003800000 */
.L_x_70:
[----:B------:R-:W0:Y:S01]  /*4b30*/  MUFU.RSQ R2, -QNAN ;  /* 0xffc0000000027908 */ /* 0x000e220000001400 */
[----:B------:R-:W-:Y:S05]  /*4b40*/  BRA `(.L_x_75) ;  /* 0x0000000000047947 */ /* 0x000fea0003800000 */
.L_x_69:
[----:B------:R-:W-:-:S07]  /*4b50*/  FADD.FTZ R2, R2, R3 ;  /* 0x0000000302027221 */ /* 0x000fce0000010000 */
.L_x_75:
[----:B------:R-:W-:Y:S01]  /*4b60*/  HFMA2 R3, -RZ, RZ, 0, 0 ;  /* 0x00000000ff037431 */ /* 0x000fe200000001ff */
[----:B0-----:R-:W-:Y:S02]  /*4b70*/  MOV R18, R2 ;  /* 0x0000000200127202 */ /* 0x001fe40000000f00 */
[----:B------:R-:W-:-:S04]  /*4b80*/  MOV R2, R17 ;  /* 0x0000001100027202 */ /* 0x000fc80000000f00 */
[----:B------:R-:W-:Y:S05]  /*4b90*/  RET.REL.NODEC R2 `(_Z7computefiiffffiffffffffffffPffff) ;  /* 0xffffffb402187950 */ /* 0x000fea0003c3ffff */
.L_x_76:
[----:B------:R-:W-:-:S00]  /*4ba0*/  BRA `(.L_x_76) ;  /* 0xfffffffc00fc7947 */ /* 0x000fc0000383ffff */
[----:B------:R-:W-:-:S00]  /*4bb0*/  NOP ;  /* 0x0000000000007918 */ /* 0x000fc00000000000 */
        /* <DEDUP_REMOVED lines=12> */
.L_x_78:


//--------------------- .nv.global.init           --------------------------
	.section	.nv.global.init,"aw",@progbits
.nv.global.init:
	.type		$str,@object
	.size		$str,(.L_0 - $str)
$str:
        /*0000*/ 	.byte	0x25, 0x2e, 0x31, 0x37, 0x67, 0x0a, 0x00
.L_0:


//--------------------- .nv.shared.reserved.0     --------------------------
	.section	.nv.shared.reserved.0,"aw",@nobits
	.weak		__nv_reservedSMEM_offset_0_alias
	.size		__nv_reservedSMEM_offset_0_alias, 0, 64
	.other		__nv_reservedSMEM_offset_0_alias,@"STO_CUDA_RESERVED_SHARED STV_DEFAULT"
__nv_reservedSMEM_offset_0_alias:
	.zero		0
	.zero		64


//--------------------- .nv.constant0._Z7computefiiffffiffffffffffffPffff --------------------------
	.section	.nv.constant0._Z7computefiiffffiffffffffffffPffff,"a",@progbits
	.sectionflags	@""
	.align	4
.nv.constant0._Z7computefiiffffiffffffffffffPffff:
	.zero		996


//--------------------- SYMBOLS --------------------------

	.type		.nv.reservedSmem.offset0,@object
	.size		.nv.reservedSmem.offset0,0x4
	.type		vprintf,@function
